//
// Generated by NVIDIA NVVM Compiler
//
// Compiler Build ID: CL-36424714
// Cuda compilation tools, release 13.0, V13.0.88
// Based on NVVM 20.0.0
//

.version 9.0
.target sm_100
.address_size 64

	// .globl	_Z7kernel2PfS_S_S_fiiii

.visible .entry _Z7kernel2PfS_S_S_fiiii(
	.param .u64 .ptr .align 1 _Z7kernel2PfS_S_S_fiiii_param_0,
	.param .u64 .ptr .align 1 _Z7kernel2PfS_S_S_fiiii_param_1,
	.param .u64 .ptr .align 1 _Z7kernel2PfS_S_S_fiiii_param_2,
	.param .u64 .ptr .align 1 _Z7kernel2PfS_S_S_fiiii_param_3,
	.param .f32 _Z7kernel2PfS_S_S_fiiii_param_4,
	.param .u32 _Z7kernel2PfS_S_S_fiiii_param_5,
	.param .u32 _Z7kernel2PfS_S_S_fiiii_param_6,
	.param .u32 _Z7kernel2PfS_S_S_fiiii_param_7,
	.param .u32 _Z7kernel2PfS_S_S_fiiii_param_8
)
{
	.reg .pred 	%p<22>;
	.reg .b32 	%r<65>;
	.reg .b32 	%f<241>;
	.reg .b64 	%rd<85>;

	ld.param.u64 	%rd14, [_Z7kernel2PfS_S_S_fiiii_param_1];
	ld.param.u64 	%rd15, [_Z7kernel2PfS_S_S_fiiii_param_2];
	ld.param.u64 	%rd16, [_Z7kernel2PfS_S_S_fiiii_param_3];
	ld.param.f32 	%f32, [_Z7kernel2PfS_S_S_fiiii_param_4];
	ld.param.u32 	%r29, [_Z7kernel2PfS_S_S_fiiii_param_5];
	ld.param.u32 	%r30, [_Z7kernel2PfS_S_S_fiiii_param_6];
	ld.param.u32 	%r31, [_Z7kernel2PfS_S_S_fiiii_param_7];
	ld.param.u32 	%r32, [_Z7kernel2PfS_S_S_fiiii_param_8];
	cvta.to.global.u64 	%rd1, %rd15;
	cvta.to.global.u64 	%rd2, %rd16;
	cvta.to.global.u64 	%rd3, %rd14;
	mov.u32 	%r33, %ctaid.x;
	mov.u32 	%r34, %ntid.x;
	mov.u32 	%r35, %tid.x;
	mad.lo.s32 	%r1, %r33, %r34, %r35;
	setp.ge.s32 	%p1, %r1, %r32;
	@%p1 bra 	$L__BB0_30;
	setp.lt.s32 	%p2, %r29, 1;
	mov.f32 	%f240, 0f00000000;
	@%p2 bra 	$L__BB0_29;
	setp.lt.s32 	%p3, %r30, 1;
	add.s32 	%r2, %r31, %r1;
	@%p3 bra 	$L__BB0_18;
	add.s32 	%r3, %r30, -1;
	and.b32  	%r4, %r30, 15;
	and.b32  	%r5, %r30, 7;
	and.b32  	%r6, %r30, 2147483632;
	and.b32  	%r7, %r30, 3;
	neg.s32 	%r8, %r6;
	mov.f32 	%f240, 0f00000000;
	mov.b32 	%r56, 0;
$L__BB0_4:
	setp.lt.u32 	%p12, %r3, 15;
	mul.lo.s32 	%r10, %r56, %r30;
	mov.f32 	%f232, 0f00000000;
	mov.b32 	%r59, 0;
	@%p12 bra 	$L__BB0_7;
	add.s64 	%rd84, %rd3, 32;
	mul.wide.u32 	%rd47, %r10, 4;
	add.s64 	%rd48, %rd1, %rd47;
	add.s64 	%rd83, %rd48, 32;
	mov.f32 	%f232, 0f00000000;
	mov.u32 	%r57, %r8;
$L__BB0_6:
	.pragma "nounroll";
	ld.global.f32 	%f116, [%rd84+-32];
	ld.global.f32 	%f117, [%rd83+-32];
	fma.rn.f32 	%f118, %f116, %f117, %f232;
	ld.global.f32 	%f119, [%rd84+-28];
	ld.global.f32 	%f120, [%rd83+-28];
	fma.rn.f32 	%f121, %f119, %f120, %f118;
	ld.global.f32 	%f122, [%rd84+-24];
	ld.global.f32 	%f123, [%rd83+-24];
	fma.rn.f32 	%f124, %f122, %f123, %f121;
	ld.global.f32 	%f125, [%rd84+-20];
	ld.global.f32 	%f126, [%rd83+-20];
	fma.rn.f32 	%f127, %f125, %f126, %f124;
	ld.global.f32 	%f128, [%rd84+-16];
	ld.global.f32 	%f129, [%rd83+-16];
	fma.rn.f32 	%f130, %f128, %f129, %f127;
	ld.global.f32 	%f131, [%rd84+-12];
	ld.global.f32 	%f132, [%rd83+-12];
	fma.rn.f32 	%f133, %f131, %f132, %f130;
	ld.global.f32 	%f134, [%rd84+-8];
	ld.global.f32 	%f135, [%rd83+-8];
	fma.rn.f32 	%f136, %f134, %f135, %f133;
	ld.global.f32 	%f137, [%rd84+-4];
	ld.global.f32 	%f138, [%rd83+-4];
	fma.rn.f32 	%f139, %f137, %f138, %f136;
	ld.global.f32 	%f140, [%rd84];
	ld.global.f32 	%f141, [%rd83];
	fma.rn.f32 	%f142, %f140, %f141, %f139;
	ld.global.f32 	%f143, [%rd84+4];
	ld.global.f32 	%f144, [%rd83+4];
	fma.rn.f32 	%f145, %f143, %f144, %f142;
	ld.global.f32 	%f146, [%rd84+8];
	ld.global.f32 	%f147, [%rd83+8];
	fma.rn.f32 	%f148, %f146, %f147, %f145;
	ld.global.f32 	%f149, [%rd84+12];
	ld.global.f32 	%f150, [%rd83+12];
	fma.rn.f32 	%f151, %f149, %f150, %f148;
	ld.global.f32 	%f152, [%rd84+16];
	ld.global.f32 	%f153, [%rd83+16];
	fma.rn.f32 	%f154, %f152, %f153, %f151;
	ld.global.f32 	%f155, [%rd84+20];
	ld.global.f32 	%f156, [%rd83+20];
	fma.rn.f32 	%f157, %f155, %f156, %f154;
	ld.global.f32 	%f158, [%rd84+24];
	ld.global.f32 	%f159, [%rd83+24];
	fma.rn.f32 	%f160, %f158, %f159, %f157;
	ld.global.f32 	%f161, [%rd84+28];
	ld.global.f32 	%f162, [%rd83+28];
	fma.rn.f32 	%f232, %f161, %f162, %f160;
	add.s32 	%r57, %r57, 16;
	add.s64 	%rd84, %rd84, 64;
	add.s64 	%rd83, %rd83, 64;
	setp.ne.s32 	%p13, %r57, 0;
	mov.u32 	%r59, %r6;
	@%p13 bra 	$L__BB0_6;
$L__BB0_7:
	setp.eq.s32 	%p14, %r4, 0;
	@%p14 bra 	$L__BB0_17;
	add.s32 	%r47, %r4, -1;
	setp.lt.u32 	%p15, %r47, 7;
	@%p15 bra 	$L__BB0_10;
	cvt.u64.u32 	%rd49, %r59;
	mul.wide.u32 	%rd50, %r59, 4;
	add.s64 	%rd51, %rd3, %rd50;
	ld.global.f32 	%f164, [%rd51];
	add.s32 	%r48, %r59, %r10;
	mul.wide.u32 	%rd52, %r48, 4;
	add.s64 	%rd53, %rd1, %rd52;
	ld.global.f32 	%f165, [%rd53];
	fma.rn.f32 	%f166, %f164, %f165, %f232;
	ld.global.f32 	%f167, [%rd51+4];
	cvt.u64.u32 	%rd54, %r10;
	add.s64 	%rd55, %rd49, %rd54;
	shl.b64 	%rd56, %rd55, 2;
	add.s64 	%rd57, %rd1, %rd56;
	ld.global.f32 	%f168, [%rd57+4];
	fma.rn.f32 	%f169, %f167, %f168, %f166;
	ld.global.f32 	%f170, [%rd51+8];
	ld.global.f32 	%f171, [%rd57+8];
	fma.rn.f32 	%f172, %f170, %f171, %f169;
	ld.global.f32 	%f173, [%rd51+12];
	ld.global.f32 	%f174, [%rd57+12];
	fma.rn.f32 	%f175, %f173, %f174, %f172;
	ld.global.f32 	%f176, [%rd51+16];
	ld.global.f32 	%f177, [%rd57+16];
	fma.rn.f32 	%f178, %f176, %f177, %f175;
	ld.global.f32 	%f179, [%rd51+20];
	ld.global.f32 	%f180, [%rd57+20];
	fma.rn.f32 	%f181, %f179, %f180, %f178;
	ld.global.f32 	%f182, [%rd51+24];
	ld.global.f32 	%f183, [%rd57+24];
	fma.rn.f32 	%f184, %f182, %f183, %f181;
	ld.global.f32 	%f185, [%rd51+28];
	ld.global.f32 	%f186, [%rd57+28];
	fma.rn.f32 	%f232, %f185, %f186, %f184;
	add.s32 	%r59, %r59, 8;
$L__BB0_10:
	setp.eq.s32 	%p16, %r5, 0;
	@%p16 bra 	$L__BB0_17;
	add.s32 	%r49, %r5, -1;
	setp.lt.u32 	%p17, %r49, 3;
	@%p17 bra 	$L__BB0_13;
	cvt.u64.u32 	%rd58, %r59;
	mul.wide.u32 	%rd59, %r59, 4;
	add.s64 	%rd60, %rd3, %rd59;
	ld.global.f32 	%f188, [%rd60];
	add.s32 	%r50, %r59, %r10;
	mul.wide.u32 	%rd61, %r50, 4;
	add.s64 	%rd62, %rd1, %rd61;
	ld.global.f32 	%f189, [%rd62];
	fma.rn.f32 	%f190, %f188, %f189, %f232;
	ld.global.f32 	%f191, [%rd60+4];
	cvt.u64.u32 	%rd63, %r10;
	add.s64 	%rd64, %rd58, %rd63;
	shl.b64 	%rd65, %rd64, 2;
	add.s64 	%rd66, %rd1, %rd65;
	ld.global.f32 	%f192, [%rd66+4];
	fma.rn.f32 	%f193, %f191, %f192, %f190;
	ld.global.f32 	%f194, [%rd60+8];
	ld.global.f32 	%f195, [%rd66+8];
	fma.rn.f32 	%f196, %f194, %f195, %f193;
	ld.global.f32 	%f197, [%rd60+12];
	ld.global.f32 	%f198, [%rd66+12];
	fma.rn.f32 	%f232, %f197, %f198, %f196;
	add.s32 	%r59, %r59, 4;
$L__BB0_13:
	setp.eq.s32 	%p18, %r7, 0;
	@%p18 bra 	$L__BB0_17;
	setp.eq.s32 	%p19, %r7, 1;
	cvt.u64.u32 	%rd10, %r59;
	mul.wide.u32 	%rd67, %r59, 4;
	add.s64 	%rd11, %rd3, %rd67;
	ld.global.f32 	%f199, [%rd11];
	add.s32 	%r51, %r59, %r10;
	mul.wide.u32 	%rd68, %r51, 4;
	add.s64 	%rd69, %rd1, %rd68;
	ld.global.f32 	%f200, [%rd69];
	fma.rn.f32 	%f232, %f199, %f200, %f232;
	@%p19 bra 	$L__BB0_17;
	setp.eq.s32 	%p20, %r7, 2;
	ld.global.f32 	%f201, [%rd11+4];
	cvt.u64.u32 	%rd70, %r10;
	add.s64 	%rd71, %rd10, %rd70;
	shl.b64 	%rd72, %rd71, 2;
	add.s64 	%rd12, %rd1, %rd72;
	ld.global.f32 	%f202, [%rd12+4];
	fma.rn.f32 	%f232, %f201, %f202, %f232;
	@%p20 bra 	$L__BB0_17;
	ld.global.f32 	%f203, [%rd11+8];
	ld.global.f32 	%f204, [%rd12+8];
	fma.rn.f32 	%f232, %f203, %f204, %f232;
$L__BB0_17:
	fma.rn.f32 	%f205, %f232, 0fBBBB989D, 0f3F000000;
	cvt.sat.f32.f32 	%f206, %f205;
	mov.f32 	%f207, 0f4B400001;
	mov.f32 	%f208, 0f437C0000;
	fma.rm.f32 	%f209, %f206, %f208, %f207;
	add.f32 	%f210, %f209, 0fCB40007F;
	neg.f32 	%f211, %f210;
	fma.rn.f32 	%f212, %f232, 0fBFB8AA3B, %f211;
	fma.rn.f32 	%f213, %f232, 0fB2A57060, %f212;
	mov.b32 	%r52, %f209;
	shl.b32 	%r53, %r52, 23;
	mov.b32 	%f214, %r53;
	ex2.approx.ftz.f32 	%f215, %f213;
	fma.rn.f32 	%f216, %f215, %f214, 0f3F800000;
	rcp.rn.f32 	%f217, %f216;
	mul.wide.u32 	%rd73, %r56, 4;
	add.s64 	%rd74, %rd2, %rd73;
	ld.global.f32 	%f218, [%rd74];
	sub.f32 	%f219, %f217, %f218;
	add.s32 	%r54, %r2, %r10;
	mul.wide.s32 	%rd75, %r54, 4;
	add.s64 	%rd76, %rd1, %rd75;
	ld.global.f32 	%f220, [%rd76];
	fma.rn.f32 	%f240, %f220, %f219, %f240;
	add.s32 	%r56, %r56, 1;
	setp.eq.s32 	%p21, %r56, %r29;
	@%p21 bra 	$L__BB0_29;
	bra.uni 	$L__BB0_4;
$L__BB0_18:
	mov.f32 	%f36, 0f3F000000;
	cvt.sat.f32.f32 	%f37, %f36;
	mov.f32 	%f38, 0f4B400001;
	mov.f32 	%f39, 0f437C0000;
	fma.rm.f32 	%f40, %f37, %f39, %f38;
	add.f32 	%f41, %f40, 0fCB40007F;
	neg.f32 	%f17, %f41;
	mov.b32 	%r37, %f40;
	shl.b32 	%r38, %r37, 23;
	mov.b32 	%f18, %r38;
	and.b32  	%r19, %r29, 7;
	setp.lt.u32 	%p4, %r29, 8;
	mov.f32 	%f240, 0f00000000;
	mov.b32 	%r63, 0;
	@%p4 bra 	$L__BB0_21;
	and.b32  	%r63, %r29, 2147483640;
	ex2.approx.ftz.f32 	%f43, %f17;
	fma.rn.f32 	%f44, %f43, %f18, 0f3F800000;
	rcp.rn.f32 	%f19, %f44;
	mov.f32 	%f240, 0f00000000;
	mov.b32 	%r61, 0;
	mul.wide.s32 	%rd21, %r30, 4;
$L__BB0_20:
	.pragma "nounroll";
	mul.wide.u32 	%rd17, %r61, 4;
	add.s64 	%rd18, %rd2, %rd17;
	ld.global.f32 	%f45, [%rd18];
	sub.f32 	%f46, %f19, %f45;
	mad.lo.s32 	%r40, %r61, %r30, %r2;
	mul.wide.s32 	%rd19, %r40, 4;
	add.s64 	%rd20, %rd1, %rd19;
	ld.global.f32 	%f47, [%rd20];
	fma.rn.f32 	%f48, %f47, %f46, %f240;
	ld.global.f32 	%f49, [%rd18+4];
	sub.f32 	%f50, %f19, %f49;
	add.s64 	%rd22, %rd20, %rd21;
	ld.global.f32 	%f51, [%rd22];
	fma.rn.f32 	%f52, %f51, %f50, %f48;
	ld.global.f32 	%f53, [%rd18+8];
	sub.f32 	%f54, %f19, %f53;
	add.s64 	%rd23, %rd22, %rd21;
	ld.global.f32 	%f55, [%rd23];
	fma.rn.f32 	%f56, %f55, %f54, %f52;
	ld.global.f32 	%f57, [%rd18+12];
	sub.f32 	%f58, %f19, %f57;
	add.s64 	%rd24, %rd23, %rd21;
	ld.global.f32 	%f59, [%rd24];
	fma.rn.f32 	%f60, %f59, %f58, %f56;
	ld.global.f32 	%f61, [%rd18+16];
	sub.f32 	%f62, %f19, %f61;
	add.s64 	%rd25, %rd24, %rd21;
	ld.global.f32 	%f63, [%rd25];
	fma.rn.f32 	%f64, %f63, %f62, %f60;
	ld.global.f32 	%f65, [%rd18+20];
	sub.f32 	%f66, %f19, %f65;
	add.s64 	%rd26, %rd25, %rd21;
	ld.global.f32 	%f67, [%rd26];
	fma.rn.f32 	%f68, %f67, %f66, %f64;
	ld.global.f32 	%f69, [%rd18+24];
	sub.f32 	%f70, %f19, %f69;
	add.s64 	%rd27, %rd26, %rd21;
	ld.global.f32 	%f71, [%rd27];
	fma.rn.f32 	%f72, %f71, %f70, %f68;
	ld.global.f32 	%f73, [%rd18+28];
	sub.f32 	%f74, %f19, %f73;
	add.s64 	%rd28, %rd27, %rd21;
	ld.global.f32 	%f75, [%rd28];
	fma.rn.f32 	%f240, %f75, %f74, %f72;
	add.s32 	%r61, %r61, 8;
	setp.ne.s32 	%p5, %r61, %r63;
	@%p5 bra 	$L__BB0_20;
$L__BB0_21:
	setp.eq.s32 	%p6, %r19, 0;
	@%p6 bra 	$L__BB0_29;
	and.b32  	%r24, %r29, 3;
	setp.lt.u32 	%p7, %r19, 4;
	@%p7 bra 	$L__BB0_24;
	ex2.approx.ftz.f32 	%f77, %f17;
	fma.rn.f32 	%f78, %f77, %f18, 0f3F800000;
	rcp.rn.f32 	%f79, %f78;
	mul.wide.u32 	%rd29, %r63, 4;
	add.s64 	%rd30, %rd2, %rd29;
	ld.global.f32 	%f80, [%rd30];
	sub.f32 	%f81, %f79, %f80;
	mad.lo.s32 	%r41, %r63, %r30, %r2;
	mul.wide.s32 	%rd31, %r41, 4;
	add.s64 	%rd32, %rd1, %rd31;
	ld.global.f32 	%f82, [%rd32];
	fma.rn.f32 	%f83, %f82, %f81, %f240;
	ld.global.f32 	%f84, [%rd30+4];
	sub.f32 	%f85, %f79, %f84;
	mul.wide.s32 	%rd33, %r30, 4;
	add.s64 	%rd34, %rd32, %rd33;
	ld.global.f32 	%f86, [%rd34];
	fma.rn.f32 	%f87, %f86, %f85, %f83;
	ld.global.f32 	%f88, [%rd30+8];
	sub.f32 	%f89, %f79, %f88;
	add.s64 	%rd35, %rd34, %rd33;
	ld.global.f32 	%f90, [%rd35];
	fma.rn.f32 	%f91, %f90, %f89, %f87;
	ld.global.f32 	%f92, [%rd30+12];
	sub.f32 	%f93, %f79, %f92;
	add.s64 	%rd36, %rd35, %rd33;
	ld.global.f32 	%f94, [%rd36];
	fma.rn.f32 	%f240, %f94, %f93, %f91;
	add.s32 	%r63, %r63, 4;
$L__BB0_24:
	setp.eq.s32 	%p8, %r24, 0;
	@%p8 bra 	$L__BB0_29;
	setp.eq.s32 	%p9, %r24, 1;
	@%p9 bra 	$L__BB0_27;
	ex2.approx.ftz.f32 	%f96, %f17;
	fma.rn.f32 	%f97, %f96, %f18, 0f3F800000;
	rcp.rn.f32 	%f98, %f97;
	mul.wide.u32 	%rd37, %r63, 4;
	add.s64 	%rd38, %rd2, %rd37;
	ld.global.f32 	%f99, [%rd38];
	sub.f32 	%f100, %f98, %f99;
	mad.lo.s32 	%r42, %r63, %r30, %r2;
	mul.wide.s32 	%rd39, %r42, 4;
	add.s64 	%rd40, %rd1, %rd39;
	ld.global.f32 	%f101, [%rd40];
	fma.rn.f32 	%f102, %f101, %f100, %f240;
	ld.global.f32 	%f103, [%rd38+4];
	sub.f32 	%f104, %f98, %f103;
	mul.wide.s32 	%rd41, %r30, 4;
	add.s64 	%rd42, %rd40, %rd41;
	ld.global.f32 	%f105, [%rd42];
	fma.rn.f32 	%f240, %f105, %f104, %f102;
	add.s32 	%r63, %r63, 2;
$L__BB0_27:
	and.b32  	%r43, %r29, 1;
	setp.eq.b32 	%p10, %r43, 1;
	not.pred 	%p11, %p10;
	@%p11 bra 	$L__BB0_29;
	ex2.approx.ftz.f32 	%f106, %f17;
	fma.rn.f32 	%f107, %f106, %f18, 0f3F800000;
	rcp.rn.f32 	%f108, %f107;
	mul.wide.u32 	%rd43, %r63, 4;
	add.s64 	%rd44, %rd2, %rd43;
	ld.global.f32 	%f109, [%rd44];
	sub.f32 	%f110, %f108, %f109;
	mad.lo.s32 	%r44, %r63, %r30, %r2;
	mul.wide.s32 	%rd45, %r44, 4;
	add.s64 	%rd46, %rd1, %rd45;
	ld.global.f32 	%f111, [%rd46];
	fma.rn.f32 	%f240, %f111, %f110, %f240;
$L__BB0_29:
	ld.param.u64 	%rd82, [_Z7kernel2PfS_S_S_fiiii_param_0];
	add.s32 	%r55, %r31, %r1;
	mul.wide.s32 	%rd77, %r55, 4;
	add.s64 	%rd78, %rd3, %rd77;
	ld.global.f32 	%f221, [%rd78];
	mul.f32 	%f222, %f32, %f240;
	sub.f32 	%f223, %f221, %f222;
	cvta.to.global.u64 	%rd79, %rd82;
	mul.wide.s32 	%rd80, %r1, 4;
	add.s64 	%rd81, %rd79, %rd80;
	st.global.f32 	[%rd81], %f223;
$L__BB0_30:
	ret;

}


// ===== COMPILED SASS (sm_100) =====

	.target	sm_100

	.elftype	@"ET_EXEC"


//--------------------- .note.nv.tkinfo           --------------------------
	.section	.note.nv.tkinfo,"",@"SHT_NOTE"
	.sectionflags	@"SHF_NOTE_NV_TKINFO"
	.tkinfo
        /*0018*/ 	.word	0x00000002
        /*0030*/ 	.string	""
        /*0030*/ 	.string	"ptxas"
        /*0030*/ 	.string	"Cuda compilation tools, release 13.0, V13.0.88"
        /*0030*/ 	.string	"Build cuda_13.0.r13.0/compiler.36424714_0"
        /*0030*/ 	.string	"-arch sm_100 -m 64 "



//--------------------- .note.nv.cuinfo           --------------------------
	.section	.note.nv.cuinfo,"",@"SHT_NOTE"
	.sectionflags	@"SHF_NOTE_NV_CUINFO"
        /*0018*/ 	.short	0x0002
        /*001a*/ 	.short	0x0064
        /*001c*/ 	.short	0x0082
	.zero		2


//--------------------- .nv.info                  --------------------------
	.section	.nv.info,"",@"SHT_CUDA_INFO"
	.align	4


	//----- nvinfo : EIATTR_REGCOUNT
	.align		4
        /*0000*/ 	.byte	0x04, 0x2f
        /*0002*/ 	.short	(.L_1 - .L_0)
	.align		4
.L_0:
        /*0004*/ 	.word	index@(_Z7kernel2PfS_S_S_fiiii)
        /*0008*/ 	.word	0x00000020


	//----- nvinfo : EIATTR_FRAME_SIZE
	.align		4
.L_1:
        /*000c*/ 	.byte	0x04, 0x11
        /*000e*/ 	.short	(.L_3 - .L_2)
	.align		4
.L_2:
        /*0010*/ 	.word	index@($__internal_0_$__cuda_sm20_rcp_rn_f32_slowpath)
        /*0014*/ 	.word	0x00000000


	//----- nvinfo : EIATTR_FRAME_SIZE
	.align		4
.L_3:
        /*0018*/ 	.byte	0x04, 0x11
        /*001a*/ 	.short	(.L_5 - .L_4)
	.align		4
.L_4:
        /*001c*/ 	.word	index@(_Z7kernel2PfS_S_S_fiiii)
        /*0020*/ 	.word	0x00000000


	//----- nvinfo : EIATTR_MIN_STACK_SIZE
	.align		4
.L_5:
        /*0024*/ 	.byte	0x04, 0x12
        /*0026*/ 	.short	(.L_7 - .L_6)
	.align		4
.L_6:
        /*0028*/ 	.word	index@(_Z7kernel2PfS_S_S_fiiii)
        /*002c*/ 	.word	0x00000000
.L_7:


//--------------------- .nv.compat                --------------------------
	.section	.nv.compat,"",@"SHT_CUDA_COMPAT_INFO"
	.align	4
        /*0000*/ 	.byte	0x02, 0x09, 0x00, 0x00, 0x02, 0x02, 0x01, 0x00, 0x02, 0x05, 0x05, 0x00, 0x03, 0x07, 0x01, 0x01
        /*0010*/ 	.byte	0x02, 0x03, 0x00, 0x00, 0x02, 0x06, 0x01, 0x00, 0x04, 0x0b, 0x08, 0x00, 0x09, 0x00, 0x00, 0x00
        /*0020*/ 	.byte	0x00, 0x00, 0x00, 0x00


//--------------------- .nv.info._Z7kernel2PfS_S_S_fiiii --------------------------
	.section	.nv.info._Z7kernel2PfS_S_S_fiiii,"",@"SHT_CUDA_INFO"
	.sectionflags	@""
	.align	4


	//----- nvinfo : EIATTR_CUDA_API_VERSION
	.align		4
        /*0000*/ 	.byte	0x04, 0x37
        /*0002*/ 	.short	(.L_9 - .L_8)
.L_8:
        /*0004*/ 	.word	0x00000082


	//----- nvinfo : EIATTR_KPARAM_INFO
	.align		4
.L_9:
        /*0008*/ 	.byte	0x04, 0x17
        /*000a*/ 	.short	(.L_11 - .L_10)
.L_10:
        /*000c*/ 	.word	0x00000000
        /*0010*/ 	.short	0x0008
        /*0012*/ 	.short	0x0030
        /*0014*/ 	.byte	0x00, 0xf0, 0x11, 0x00


	//----- nvinfo : EIATTR_KPARAM_INFO
	.align		4
.L_11:
        /*0018*/ 	.byte	0x04, 0x17
        /*001a*/ 	.short	(.L_13 - .L_12)
.L_12:
        /*001c*/ 	.word	0x00000000
        /*0020*/ 	.short	0x0007
        /*0022*/ 	.short	0x002c
        /*0024*/ 	.byte	0x00, 0xf0, 0x11, 0x00


	//----- nvinfo : EIATTR_KPARAM_INFO
	.align		4
.L_13:
        /*0028*/ 	.byte	0x04, 0x17
        /*002a*/ 	.short	(.L_15 - .L_14)
.L_14:
        /*002c*/ 	.word	0x00000000
        /*0030*/ 	.short	0x0006
        /*0032*/ 	.short	0x0028
        /*0034*/ 	.byte	0x00, 0xf0, 0x11, 0x00


	//----- nvinfo : EIATTR_KPARAM_INFO
	.align		4
.L_15:
        /*0038*/ 	.byte	0x04, 0x17
        /*003a*/ 	.short	(.L_17 - .L_16)
.L_16:
        /*003c*/ 	.word	0x00000000
        /*0040*/ 	.short	0x0005
        /*0042*/ 	.short	0x0024
        /*0044*/ 	.byte	0x00, 0xf0, 0x11, 0x00


	//----- nvinfo : EIATTR_KPARAM_INFO
	.align		4
.L_17:
        /*0048*/ 	.byte	0x04, 0x17
        /*004a*/ 	.short	(.L_19 - .L_18)
.L_18:
        /*004c*/ 	.word	0x00000000
        /*0050*/ 	.short	0x0004
        /*0052*/ 	.short	0x0020
        /*0054*/ 	.byte	0x00, 0xf0, 0x11, 0x00


	//----- nvinfo : EIATTR_KPARAM_INFO
	.align		4
.L_19:
        /*0058*/ 	.byte	0x04, 0x17
        /*005a*/ 	.short	(.L_21 - .L_20)
.L_20:
        /*005c*/ 	.word	0x00000000
        /*0060*/ 	.short	0x0003
        /*0062*/ 	.short	0x0018
        /*0064*/ 	.byte	0x00, 0xf5, 0x21, 0x00


	//----- nvinfo : EIATTR_KPARAM_INFO
	.align		4
.L_21:
        /*0068*/ 	.byte	0x04, 0x17
        /*006a*/ 	.short	(.L_23 - .L_22)
.L_22:
        /*006c*/ 	.word	0x00000000
        /*0070*/ 	.short	0x0002
        /*0072*/ 	.short	0x0010
        /*0074*/ 	.byte	0x00, 0xf5, 0x21, 0x00


	//----- nvinfo : EIATTR_KPARAM_INFO
	.align		4
.L_23:
        /*0078*/ 	.byte	0x04, 0x17
        /*007a*/ 	.short	(.L_25 - .L_24)
.L_24:
        /*007c*/ 	.word	0x00000000
        /*0080*/ 	.short	0x0001
        /*0082*/ 	.short	0x0008
        /*0084*/ 	.byte	0x00, 0xf5, 0x21, 0x00


	//----- nvinfo : EIATTR_KPARAM_INFO
	.align		4
.L_25:
        /*0088*/ 	.byte	0x04, 0x17
        /*008a*/ 	.short	(.L_27 - .L_26)
.L_26:
        /*008c*/ 	.word	0x00000000
        /*0090*/ 	.short	0x0000
        /*0092*/ 	.short	0x0000
        /*0094*/ 	.byte	0x00, 0xf5, 0x21, 0x00


	//----- nvinfo : EIATTR_SPARSE_MMA_MASK
	.align		4
.L_27:
        /*0098*/ 	.byte	0x03, 0x50
        /*009a*/ 	.short	0x0000


	//----- nvinfo : EIATTR_MAXREG_COUNT
	.align		4
        /*009c*/ 	.byte	0x03, 0x1b
        /*009e*/ 	.short	0x00ff


	//----- nvinfo : EIATTR_MERCURY_ISA_VERSION
	.align		4
        /*00a0*/ 	.byte	0x03, 0x5f
        /*00a2*/ 	.short	0x0101


	//----- nvinfo : EIATTR_VRC_CTA_INIT_COUNT
	.align		4
        /*00a4*/ 	.byte	0x02, 0x4a
	.zero		1
	.zero		1


	//----- nvinfo : EIATTR_EXIT_INSTR_OFFSETS
	.align		4
        /*00a8*/ 	.byte	0x04, 0x1c
        /*00aa*/ 	.short	(.L_29 - .L_28)


	//   ....[0]....
.L_28:
        /*00ac*/ 	.word	0x00000070


	//   ....[1]....
        /*00b0*/ 	.word	0x00001a80


	//----- nvinfo : EIATTR_CRS_STACK_SIZE
	.align		4
.L_29:
        /*00b4*/ 	.byte	0x04, 0x1e
        /*00b6*/ 	.short	(.L_31 - .L_30)
.L_30:
        /*00b8*/ 	.word	0x00000000


	//----- nvinfo : EIATTR_CBANK_PARAM_SIZE
	.align		4
.L_31:
        /*00bc*/ 	.byte	0x03, 0x19
        /*00be*/ 	.short	0x0034


	//----- nvinfo : EIATTR_PARAM_CBANK
	.align		4
        /*00c0*/ 	.byte	0x04, 0x0a
        /*00c2*/ 	.short	(.L_33 - .L_32)
	.align		4
.L_32:
        /*00c4*/ 	.word	index@(.nv.constant0._Z7kernel2PfS_S_S_fiiii)
        /*00c8*/ 	.short	0x0380
        /*00ca*/ 	.short	0x0034


	//----- nvinfo : EIATTR_SW_WAR
	.align		4
.L_33:
        /*00cc*/ 	.byte	0x04, 0x36
        /*00ce*/ 	.short	(.L_35 - .L_34)
.L_34:
        /*00d0*/ 	.word	0x00000008
.L_35:


//--------------------- .nv.callgraph             --------------------------
	.section	.nv.callgraph,"",@"SHT_CUDA_CALLGRAPH"
	.align	4
	.sectionentsize	8
	.align		4
        /*0000*/ 	.word	0x00000000
	.align		4
        /*0004*/ 	.word	0xffffffff
	.align		4
        /*0008*/ 	.word	0x00000000
	.align		4
        /*000c*/ 	.word	0xfffffffe
	.align		4
        /*0010*/ 	.word	0x00000000
	.align		4
        /*0014*/ 	.word	0xfffffffd
	.align		4
        /*0018*/ 	.word	0x00000000
	.align		4
        /*001c*/ 	.word	0xfffffffc


//--------------------- .text._Z7kernel2PfS_S_S_fiiii --------------------------
	.section	.text._Z7kernel2PfS_S_S_fiiii,"ax",@progbits
	.align	128
        .global         _Z7kernel2PfS_S_S_fiiii
        .type           _Z7kernel2PfS_S_S_fiiii,@function
        .size           _Z7kernel2PfS_S_S_fiiii,(.L_x_26 - _Z7kernel2PfS_S_S_fiiii)
        .other          _Z7kernel2PfS_S_S_fiiii,@"STO_CUDA_ENTRY STV_DEFAULT"
_Z7kernel2PfS_S_S_fiiii:
.text._Z7kernel2PfS_S_S_fiiii:
[----:B------:R-:W-:Y:S01]  /*0000*/  LDC R1, c[0x0][0x37c] ;  /* 0x0000df00ff017b82 */ /* 0x000fe20000000800 */
[----:B------:R-:W0:Y:S07]  /*0010*/  S2R R3, SR_TID.X ;  /* 0x0000000000037919 */ /* 0x000e2e0000002100 */
[----:B------:R-:W0:Y:S01]  /*0020*/  S2UR UR4, SR_CTAID.X ;  /* 0x00000000000479c3 */ /* 0x000e220000002500 */
[----:B------:R-:W1:Y:S07]  /*0030*/  LDCU UR5, c[0x0][0x3b0] ;  /* 0x00007600ff0577ac */ /* 0x000e6e0008000800 */
[----:B------:R-:W0:Y:S02]  /*0040*/  LDC R0, c[0x0][0x360] ;  /* 0x0000d800ff007b82 */ /* 0x000e240000000800 */
[----:B0-----:R-:W-:-:S05]  /*0050*/  IMAD R0, R0, UR4, R3 ;  /* 0x0000000400007c24 */ /* 0x001fca000f8e0203 */
[----:B-1----:R-:W-:-:S13]  /*0060*/  ISETP.GE.AND P0, PT, R0, UR5, PT ;  /* 0x0000000500007c0c */ /* 0x002fda000bf06270 */
[----:B------:R-:W-:Y:S05]  /*0070*/  @P0 EXIT ;  /* 0x000000000000094d */ /* 0x000fea0003800000 */
[----:B------:R-:W0:Y:S01]  /*0080*/  LDCU UR4, c[0x0][0x3a4] ;  /* 0x00007480ff0477ac */ /* 0x000e220008000800 */
[----:B------:R-:W-:Y:S01]  /*0090*/  HFMA2 R2, -RZ, RZ, 0, 0 ;  /* 0x00000000ff027431 */ /* 0x000fe200000001ff */
[----:B------:R-:W1:Y:S01]  /*00a0*/  LDCU.64 UR8, c[0x0][0x358] ;  /* 0x00006b00ff0877ac */ /* 0x000e620008000a00 */
[----:B0-----:R-:W-:-:S09]  /*00b0*/  UISETP.GE.AND UP0, UPT, UR4, 0x1, UPT ;  /* 0x000000010400788c */ /* 0x001fd2000bf06270 */
[----:B-1----:R-:W-:Y:S05]  /*00c0*/  BRA.U !UP0, `(.L_x_0) ;  /* 0x0000001908447547 */ /* 0x002fea000b800000 */
[----:B------:R-:W0:Y:S02]  /*00d0*/  LDC.64 R2, c[0x0][0x3a8] ;  /* 0x0000ea00ff027b82 */ /* 0x000e240000000a00 */
[----:B0-----:R-:W-:Y:S02]  /*00e0*/  ISETP.GE.AND P0, PT, R2, 0x1, PT ;  /* 0x000000010200780c */ /* 0x001fe40003f06270 */
[----:B------:R-:W-:-:S11]  /*00f0*/  IADD3 R3, PT, PT, R0, R3, RZ ;  /* 0x0000000300037210 */ /* 0x000fd60007ffe0ff */
[----:B------:R-:W-:Y:S05]  /*0100*/  @!P0 BRA `(.L_x_1) ;  /* 0x0000000c00548947 */ /* 0x000fea0003800000 */
[C---:B------:R-:W-:Y:S01]  /*0110*/  LOP3.LUT R7, R2.reuse, 0x7ffffff0, RZ, 0xc0, !PT ;  /* 0x7ffffff002077812 */ /* 0x040fe200078ec0ff */
[----:B------:R-:W-:Y:S01]  /*0120*/  HFMA2 R9, -RZ, RZ, 0, 0 ;  /* 0x00000000ff097431 */ /* 0x000fe200000001ff */
[C---:B------:R-:W-:Y:S02]  /*0130*/  IADD3 R4, PT, PT, R2.reuse, -0x1, RZ ;  /* 0xffffffff02047810 */ /* 0x040fe40007ffe0ff */
[C---:B------:R-:W-:Y:S02]  /*0140*/  LOP3.LUT R5, R2.reuse, 0xf, RZ, 0xc0, !PT ;  /* 0x0000000f02057812 */ /* 0x040fe400078ec0ff */
[C---:B------:R-:W-:Y:S02]  /*0150*/  LOP3.LUT R6, R2.reuse, 0x7, RZ, 0xc0, !PT ;  /* 0x0000000702067812 */ /* 0x040fe400078ec0ff */
[----:B------:R-:W-:Y:S02]  /*0160*/  LOP3.LUT R8, R2, 0x3, RZ, 0xc0, !PT ;  /* 0x0000000302087812 */ /* 0x000fe400078ec0ff */
[----:B------:R-:W-:-:S02]  /*0170*/  MOV R2, RZ ;  /* 0x000000ff00027202 */ /* 0x000fc40000000f00 */
[----:B------:R-:W-:-:S07]  /*0180*/  IADD3 R10, PT, PT, -R7, RZ, RZ ;  /* 0x000000ff070a7210 */ /* 0x000fce0007ffe1ff */
.L_x_9:
[----:B------:R-:W0:Y:S01]  /*0190*/  LDCU UR4, c[0x0][0x3a8] ;  /* 0x00007500ff0477ac */ /* 0x000e220008000800 */
[----:B------:R-:W-:Y:S02]  /*01a0*/  ISETP.GE.U32.AND P0, PT, R4, 0xf, PT ;  /* 0x0000000f0400780c */ /* 0x000fe40003f06070 */
[----:B------:R-:W-:Y:S02]  /*01b0*/  MOV R19, RZ ;  /* 0x000000ff00137202 */ /* 0x000fe40000000f00 */
[----:B------:R-:W-:Y:S01]  /*01c0*/  MOV R11, RZ ;  /* 0x000000ff000b7202 */ /* 0x000fe20000000f00 */
[----:B0-----:R-:W-:-:S08]  /*01d0*/  IMAD R18, R9, UR4, RZ ;  /* 0x0000000409127c24 */ /* 0x001fd0000f8e02ff */
[----:B------:R-:W-:Y:S05]  /*01e0*/  @!P0 BRA `(.L_x_2) ;  /* 0x00000004001c8947 */ /* 0x000fea0003800000 */
[----:B------:R-:W0:Y:S01]  /*01f0*/  LDC.64 R12, c[0x0][0x390] ;  /* 0x0000e400ff0c7b82 */ /* 0x000e220000000a00 */
[----:B------:R-:W1:Y:S01]  /*0200*/  LDCU.64 UR4, c[0x0][0x388] ;  /* 0x00007100ff0477ac */ /* 0x000e620008000a00 */
[----:B------:R-:W-:Y:S02]  /*0210*/  MOV R19, RZ ;  /* 0x000000ff00137202 */ /* 0x000fe40000000f00 */
[----:B------:R-:W-:Y:S01]  /*0220*/  MOV R11, R10 ;  /* 0x0000000a000b7202 */ /* 0x000fe20000000f00 */
[----:B-1----:R-:W-:-:S04]  /*0230*/  UIADD3 UR4, UP0, UPT, UR4, 0x20, URZ ;  /* 0x0000002004047890 */ /* 0x002fc8000ff1e0ff */
[----:B------:R-:W-:Y:S01]  /*0240*/  UIADD3.X UR5, UPT, UPT, URZ, UR5, URZ, UP0, !UPT ;  /* 0x00000005ff057290 */ /* 0x000fe200087fe4ff */
[----:B0-----:R-:W-:Y:S01]  /*0250*/  IMAD.WIDE.U32 R12, R18, 0x4, R12 ;  /* 0x00000004120c7825 */ /* 0x001fe200078e000c */
[----:B------:R-:W-:Y:S02]  /*0260*/  MOV R20, UR4 ;  /* 0x0000000400147c02 */ /* 0x000fe40008000f00 */
[----:B------:R-:W-:Y:S02]  /*0270*/  IADD3 R16, P0, PT, R12, 0x20, RZ ;  /* 0x000000200c107810 */ /* 0x000fe40007f1e0ff */
[----:B------:R-:W-:Y:S02]  /*0280*/  MOV R21, UR5 ;  /* 0x0000000500157c02 */ /* 0x000fe40008000f00 */
[----:B------:R-:W-:-:S09]  /*0290*/  IADD3.X R17, PT, PT, RZ, R13, RZ, P0, !PT ;  /* 0x0000000dff117210 */ /* 0x000fd200007fe4ff */
.L_x_3:
[----:B------:R-:W-:Y:S02]  /*02a0*/  MOV R12, R20 ;  /* 0x00000014000c7202 */ /* 0x000fe40000000f00 */
[----:B------:R-:W-:Y:S02]  /*02b0*/  MOV R13, R21 ;  /* 0x00000015000d7202 */ /* 0x000fe40000000f00 */
[----:B------:R-:W-:Y:S02]  /*02c0*/  MOV R14, R16 ;  /* 0x00000010000e7202 */ /* 0x000fe40000000f00 */
[----:B------:R-:W-:Y:S01]  /*02d0*/  MOV R15, R17 ;  /* 0x00000011000f7202 */ /* 0x000fe20000000f00 */
[----:B------:R-:W2:Y:S04]  /*02e0*/  LDG.E R20, desc[UR8][R12.64+-0x20] ;  /* 0xffffe0080c147981 */ /* 0x000ea8000c1e1900 */
[----:B------:R-:W2:Y:S04]  /*02f0*/  LDG.E R23, desc[UR8][R14.64+-0x20] ;  /* 0xffffe0080e177981 */ /* 0x000ea8000c1e1900 */
[----:B------:R-:W3:Y:S04]  /*0300*/  LDG.E R27, desc[UR8][R12.64+-0x1c] ;  /* 0xffffe4080c1b7981 */ /* 0x000ee8000c1e1900 */
[----:B------:R-:W3:Y:S04]  /*0310*/  LDG.E R24, desc[UR8][R14.64+-0x1c] ;  /* 0xffffe4080e187981 */ /* 0x000ee8000c1e1900 */
[----:B------:R-:W4:Y:S04]  /*0320*/  LDG.E R21, desc[UR8][R12.64+-0x18] ;  /* 0xffffe8080c157981 */ /* 0x000f28000c1e1900 */
[----:B------:R-:W4:Y:S04]  /*0330*/  LDG.E R22, desc[UR8][R14.64+-0x18] ;  /* 0xffffe8080e167981 */ /* 0x000f28000c1e1900 */
[----:B------:R-:W5:Y:S04]  /*0340*/  LDG.E R16, desc[UR8][R12.64+-0x14] ;  /* 0xffffec080c107981 */ /* 0x000f68000c1e1900 */
[----:B------:R-:W5:Y:S04]  /*0350*/  LDG.E R17, desc[UR8][R14.64+-0x14] ;  /* 0xffffec080e117981 */ /* 0x000f68000c1e1900 */
[----:B------:R-:W5:Y:S04]  /*0360*/  LDG.E R25, desc[UR8][R12.64+-0x10] ;  /* 0xfffff0080c197981 */ /* 0x000f68000c1e1900 */
[----:B------:R-:W5:Y:S01]  /*0370*/  LDG.E R26, desc[UR8][R14.64+-0x10] ;  /* 0xfffff0080e1a7981 */ /* 0x000f62000c1e1900 */
[----:B--2---:R-:W-:-:S03]  /*0380*/  FFMA R20, R20, R23, R19 ;  /* 0x0000001714147223 */ /* 0x004fc60000000013 */
[----:B------:R-:W2:Y:S01]  /*0390*/  LDG.E R19, desc[UR8][R12.64+-0xc] ;  /* 0xfffff4080c137981 */ /* 0x000ea2000c1e1900 */
[----:B---3--:R-:W-:-:S03]  /*03a0*/  FFMA R24, R27, R24, R20 ;  /* 0x000000181b187223 */ /* 0x008fc60000000014 */
[----:B------:R-:W2:Y:S01]  /*03b0*/  LDG.E R20, desc[UR8][R14.64+-0xc] ;  /* 0xfffff4080e147981 */ /* 0x000ea2000c1e1900 */
[----:B----4-:R-:W-:-:S03]  /*03c0*/  FFMA R23, R21, R22, R24 ;  /* 0x0000001615177223 */ /* 0x010fc60000000018 */
[----:B------:R-:W3:Y:S04]  /*03d0*/  LDG.E R21, desc[UR8][R12.64+-0x8] ;  /* 0xfffff8080c157981 */ /* 0x000ee8000c1e1900 */
[----:B------:R-:W3:Y:S01]  /*03e0*/  LDG.E R22, desc[UR8][R14.64+-0x8] ;  /* 0xfffff8080e167981 */ /* 0x000ee2000c1e1900 */
[----:B-----5:R-:W-:-:S03]  /*03f0*/  FFMA R16, R16, R17, R23 ;  /* 0x0000001110107223 */ /* 0x020fc60000000017 */
[----:B------:R-:W4:Y:S04]  /*0400*/  LDG.E R23, desc[UR8][R12.64+-0x4] ;  /* 0xfffffc080c177981 */ /* 0x000f28000c1e1900 */
[----:B------:R-:W4:Y:S01]  /*0410*/  LDG.E R24, desc[UR8][R14.64+-0x4] ;  /* 0xfffffc080e187981 */ /* 0x000f22000c1e1900 */
[----:B------:R-:W-:-:S03]  /*0420*/  FFMA R26, R25, R26, R16 ;  /* 0x0000001a191a7223 */ /* 0x000fc60000000010 */
[----:B------:R-:W5:Y:S04]  /*0430*/  LDG.E R16, desc[UR8][R12.64] ;  /* 0x000000080c107981 */ /* 0x000f68000c1e1900 */
[----:B------:R-:W5:Y:S01]  /*0440*/  LDG.E R17, desc[UR8][R14.64] ;  /* 0x000000080e117981 */ /* 0x000f62000c1e1900 */
[----:B--2---:R-:W-:-:S03]  /*0450*/  FFMA R26, R19, R20, R26 ;  /* 0x00000014131a7223 */ /* 0x004fc6000000001a */
[----:B------:R-:W2:Y:S04]  /*0460*/  LDG.E R19, desc[UR8][R12.64+0x4] ;  /* 0x000004080c137981 */ /* 0x000ea8000c1e1900 */
[----:B------:R-:W2:Y:S01]  /*0470*/  LDG.E R20, desc[UR8][R14.64+0x4] ;  /* 0x000004080e147981 */ /* 0x000ea2000c1e1900 */
[----:B---3--:R-:W-:-:S03]  /*0480*/  FFMA R26, R21, R22, R26 ;  /* 0x00000016151a7223 */ /* 0x008fc6000000001a */
[----:B------:R-:W3:Y:S04]  /*0490*/  LDG.E R21, desc[UR8][R12.64+0x8] ;  /* 0x000008080c157981 */ /* 0x000ee8000c1e1900 */
[----:B------:R-:W3:Y:S01]  /*04a0*/  LDG.E R22, desc[UR8][R14.64+0x8] ;  /* 0x000008080e167981 */ /* 0x000ee2000c1e1900 */
[----:B----4-:R-:W-:-:S03]  /*04b0*/  FFMA R25, R23, R24, R26 ;  /* 0x0000001817197223 */ /* 0x010fc6000000001a */
[----:B------:R-:W4:Y:S04]  /*04c0*/  LDG.E R23, desc[UR8][R12.64+0xc] ;  /* 0x00000c080c177981 */ /* 0x000f28000c1e1900 */
[----:B------:R-:W4:Y:S01]  /*04d0*/  LDG.E R24, desc[UR8][R14.64+0xc] ;  /* 0x00000c080e187981 */ /* 0x000f22000c1e1900 */
[----:B-----5:R-:W-:-:S03]  /*04e0*/  FFMA R26, R16, R17, R25 ;  /* 0x00000011101a7223 */ /* 0x020fc60000000019 */
        /* <DEDUP_REMOVED lines=11> */
[----:B------:R-:W-:Y:S01]  /*05a0*/  IADD3 R11, PT, PT, R11, 0x10, RZ ;  /* 0x000000100b0b7810 */ /* 0x000fe20007ffe0ff */
[----:B-----5:R-:W-:-:S03]  /*05b0*/  FFMA R16, R16, R17, R25 ;  /* 0x0000001110107223 */ /* 0x020fc60000000019 */
[----:B------:R-:W-:Y:S01]  /*05c0*/  ISETP.NE.AND P0, PT, R11, RZ, PT ;  /* 0x000000ff0b00720c */ /* 0x000fe20003f05270 */
[----:B--2---:R-:W-:Y:S01]  /*05d0*/  FFMA R19, R19, R20, R16 ;  /* 0x0000001413137223 */ /* 0x004fe20000000010 */
[----:B------:R-:W-:Y:S02]  /*05e0*/  IADD3 R20, P1, PT, R12, 0x40, RZ ;  /* 0x000000400c147810 */ /* 0x000fe40007f3e0ff */
[----:B------:R-:W-:-:S04]  /*05f0*/  IADD3 R16, P2, PT, R14, 0x40, RZ ;  /* 0x000000400e107810 */ /* 0x000fc80007f5e0ff */
[----:B------:R-:W-:Y:S01]  /*0600*/  IADD3.X R17, PT, PT, RZ, R15, RZ, P2, !PT ;  /* 0x0000000fff117210 */ /* 0x000fe200017fe4ff */
[----:B---3--:R-:W-:Y:S01]  /*0610*/  FFMA R22, R22, R21, R19 ;  /* 0x0000001516167223 */ /* 0x008fe20000000013 */
[----:B------:R-:W-:-:S03]  /*0620*/  IADD3.X R21, PT, PT, RZ, R13, RZ, P1, !PT ;  /* 0x0000000dff157210 */ /* 0x000fc60000ffe4ff */
[----:B----4-:R-:W-:Y:S01]  /*0630*/  FFMA R19, R23, R24, R22 ;  /* 0x0000001817137223 */ /* 0x010fe20000000016 */
[----:B------:R-:W-:Y:S06]  /*0640*/  @P0 BRA `(.L_x_3) ;  /* 0xfffffffc00140947 */ /* 0x000fec000383ffff */
[----:B------:R-:W-:-:S07]  /*0650*/  MOV R11, R7 ;  /* 0x00000007000b7202 */ /* 0x000fce0000000f00 */
.L_x_2:
[----:B------:R-:W-:-:S13]  /*0660*/  ISETP.NE.AND P0, PT, R5, RZ, PT ;  /* 0x000000ff0500720c */ /* 0x000fda0003f05270 */
[----:B------:R-:W-:Y:S05]  /*0670*/  @!P0 BRA `(.L_x_4) ;  /* 0x0000000400688947 */ /* 0x000fea0003800000 */
[----:B------:R-:W-:Y:S02]  /*0680*/  IADD3 R12, PT, PT, R5, -0x1, RZ ;  /* 0xffffffff050c7810 */ /* 0x000fe40007ffe0ff */
[----:B------:R-:W-:Y:S02]  /*0690*/  ISETP.NE.AND P0, PT, R6, RZ, PT ;  /* 0x000000ff0600720c */ /* 0x000fe40003f05270 */
[----:B------:R-:W-:-:S13]  /*06a0*/  ISETP.GE.U32.AND P1, PT, R12, 0x7, PT ;  /* 0x000000070c00780c */ /* 0x000fda0003f26070 */
[----:B------:R-:W-:Y:S05]  /*06b0*/  @!P1 BRA `(.L_x_5) ;  /* 0x00000000008c9947 */ /* 0x000fea0003800000 */
[----:B------:R-:W0:Y:S01]  /*06c0*/  LDC.64 R16, c[0x0][0x390] ;  /* 0x0000e400ff107b82 */ /* 0x000e220000000a00 */
[CC--:B------:R-:W-:Y:S02]  /*06d0*/  IADD3 R21, PT, PT, R18.reuse, R11.reuse, RZ ;  /* 0x0000000b12157210 */ /* 0x0c0fe40007ffe0ff */
[----:B------:R-:W-:-:S05]  /*06e0*/  IADD3 R20, P1, PT, R18, R11, RZ ;  /* 0x0000000b12147210 */ /* 0x000fca0007f3e0ff */
[----:B------:R-:W1:Y:S08]  /*06f0*/  LDC.64 R14, c[0x0][0x388] ;  /* 0x0000e200ff0e7b82 */ /* 0x000e700000000a00 */
[----:B------:R-:W2:Y:S01]  /*0700*/  LDC.64 R12, c[0x0][0x390] ;  /* 0x0000e400ff0c7b82 */ /* 0x000ea20000000a00 */
[----:B0-----:R-:W-:Y:S01]  /*0710*/  IMAD.WIDE.U32 R16, R21, 0x4, R16 ;  /* 0x0000000415107825 */ /* 0x001fe200078e0010 */
[----:B------:R-:W-:-:S05]  /*0720*/  IADD3.X R21, PT, PT, RZ, RZ, RZ, P1, !PT ;  /* 0x000000ffff157210 */ /* 0x000fca0000ffe4ff */
[----:B------:R-:W3:Y:S01]  /*0730*/  LDG.E R16, desc[UR8][R16.64] ;  /* 0x0000000810107981 */ /* 0x000ee2000c1e1900 */
[----:B-1----:R-:W-:-:S05]  /*0740*/  IMAD.WIDE.U32 R14, R11, 0x4, R14 ;  /* 0x000000040b0e7825 */ /* 0x002fca00078e000e */
[----:B------:R-:W3:Y:S01]  /*0750*/  LDG.E R22, desc[UR8][R14.64] ;  /* 0x000000080e167981 */ /* 0x000ee2000c1e1900 */
[----:B--2---:R-:W-:-:S03]  /*0760*/  LEA R12, P1, R20, R12, 0x2 ;  /* 0x0000000c140c7211 */ /* 0x004fc600078210ff */
[----:B------:R-:W2:Y:S01]  /*0770*/  LDG.E R24, desc[UR8][R14.64+0x4] ;  /* 0x000004080e187981 */ /* 0x000ea2000c1e1900 */
[----:B------:R-:W-:-:S03]  /*0780*/  LEA.HI.X R13, R20, R13, R21, 0x2, P1 ;  /* 0x0000000d140d7211 */ /* 0x000fc600008f1415 */
[----:B------:R-:W4:Y:S04]  /*0790*/  LDG.E R17, desc[UR8][R14.64+0x14] ;  /* 0x000014080e117981 */ /* 0x000f28000c1e1900 */
[----:B------:R-:W2:Y:S04]  /*07a0*/  LDG.E R25, desc[UR8][R12.64+0x4] ;  /* 0x000004080c197981 */ /* 0x000ea8000c1e1900 */
[----:B------:R-:W5:Y:S04]  /*07b0*/  LDG.E R20, desc[UR8][R14.64+0x8] ;  /* 0x000008080e147981 */ /* 0x000f68000c1e1900 */
[----:B------:R-:W5:Y:S04]  /*07c0*/  LDG.E R21, desc[UR8][R12.64+0x8] ;  /* 0x000008080c157981 */ /* 0x000f68000c1e1900 */
[----:B------:R-:W4:Y:S04]  /*07d0*/  LDG.E R26, desc[UR8][R12.64+0x14] ;  /* 0x000014080c1a7981 */ /* 0x000f28000c1e1900 */
[----:B------:R-:W4:Y:S04]  /*07e0*/  LDG.E R27, desc[UR8][R12.64+0x18] ;  /* 0x000018080c1b7981 */ /* 0x000f28000c1e1900 */
[----:B------:R-:W4:Y:S01]  /*07f0*/  LDG.E R28, desc[UR8][R12.64+0x1c] ;  /* 0x00001c080c1c7981 */ /* 0x000f22000c1e1900 */
[----:B---3--:R-:W-:-:S03]  /*0800*/  FFMA R23, R22, R16, R19 ;  /* 0x0000001016177223 */ /* 0x008fc60000000013 */
[----:B------:R-:W3:Y:S04]  /*0810*/  LDG.E R19, desc[UR8][R14.64+0xc] ;  /* 0x00000c080e137981 */ /* 0x000ee8000c1e1900 */
[----:B------:R-:W3:Y:S04]  /*0820*/  LDG.E R22, desc[UR8][R12.64+0xc] ;  /* 0x00000c080c167981 */ /* 0x000ee8000c1e1900 */
[----:B------:R-:W4:Y:S01]  /*0830*/  LDG.E R16, desc[UR8][R14.64+0x18] ;  /* 0x000018080e107981 */ /* 0x000f22000c1e1900 */
[----:B--2---:R-:W-:-:S03]  /*0840*/  FFMA R29, R24, R25, R23 ;  /* 0x00000019181d7223 */ /* 0x004fc60000000017 */
[----:B------:R-:W2:Y:S04]  /*0850*/  LDG.E R23, desc[UR8][R14.64+0x10] ;  /* 0x000010080e177981 */ /* 0x000ea8000c1e1900 */
[----:B------:R-:W2:Y:S04]  /*0860*/  LDG.E R24, desc[UR8][R12.64+0x10] ;  /* 0x000010080c187981 */ /* 0x000ea8000c1e1900 */
[----:B------:R-:W4:Y:S01]  /*0870*/  LDG.E R25, desc[UR8][R14.64+0x1c] ;  /* 0x00001c080e197981 */ /* 0x000f22000c1e1900 */
[----:B-----5:R-:W-:Y:S01]  /*0880*/  FFMA R20, R20, R21, R29 ;  /* 0x0000001514147223 */ /* 0x020fe2000000001d */
[----:B------:R-:W-:-:S03]  /*0890*/  IADD3 R11, PT, PT, R11, 0x8, RZ ;  /* 0x000000080b0b7810 */ /* 0x000fc60007ffe0ff */
[----:B---3--:R-:W-:-:S04]  /*08a0*/  FFMA R20, R19, R22, R20 ;  /* 0x0000001613147223 */ /* 0x008fc80000000014 */
[----:B--2---:R-:W-:-:S04]  /*08b0*/  FFMA R20, R23, R24, R20 ;  /* 0x0000001817147223 */ /* 0x004fc80000000014 */
[----:B----4-:R-:W-:-:S04]  /*08c0*/  FFMA R17, R17, R26, R20 ;  /* 0x0000001a11117223 */ /* 0x010fc80000000014 */
[----:B------:R-:W-:-:S04]  /*08d0*/  FFMA R16, R16, R27, R17 ;  /* 0x0000001b10107223 */ /* 0x000fc80000000011 */
[----:B------:R-:W-:-:S07]  /*08e0*/  FFMA R19, R25, R28, R16 ;  /* 0x0000001c19137223 */ /* 0x000fce0000000010 */
.L_x_5:
        /* <DEDUP_REMOVED lines=13> */
[----:B-1----:R-:W-:-:S04]  /*09c0*/  LEA R12, P1, R20, R12, 0x2 ;  /* 0x0000000c140c7211 */ /* 0x002fc800078210ff */
[----:B------:R-:W-:Y:S01]  /*09d0*/  LEA.HI.X R13, R20, R13, R21, 0x2, P1 ;  /* 0x0000000d140d7211 */ /* 0x000fe200008f1415 */
[----:B--2---:R-:W-:-:S04]  /*09e0*/  IMAD.WIDE.U32 R16, R11, 0x4, R16 ;  /* 0x000000040b107825 */ /* 0x004fc800078e0010 */
[----:B------:R-:W2:Y:S04]  /*09f0*/  LDG.E R22, desc[UR8][R12.64+0x4] ;  /* 0x000004080c167981 */ /* 0x000ea8000c1e1900 */
[----:B------:R-:W3:Y:S04]  /*0a00*/  LDG.E R20, desc[UR8][R16.64] ;  /* 0x0000000810147981 */ /* 0x000ee8000c1e1900 */
[----:B------:R-:W2:Y:S04]  /*0a10*/  LDG.E R21, desc[UR8][R16.64+0x4] ;  /* 0x0000040810157981 */ /* 0x000ea8000c1e1900 */
[----:B------:R-:W4:Y:S04]  /*0a20*/  LDG.E R23, desc[UR8][R16.64+0x8] ;  /* 0x0000080810177981 */ /* 0x000f28000c1e1900 */
[----:B------:R-:W4:Y:S04]  /*0a30*/  LDG.E R24, desc[UR8][R12.64+0x8] ;  /* 0x000008080c187981 */ /* 0x000f28000c1e1900 */
[----:B------:R-:W5:Y:S04]  /*0a40*/  LDG.E R25, desc[UR8][R16.64+0xc] ;  /* 0x00000c0810197981 */ /* 0x000f68000c1e1900 */
[----:B------:R-:W5:Y:S01]  /*0a50*/  LDG.E R26, desc[UR8][R12.64+0xc] ;  /* 0x00000c080c1a7981 */ /* 0x000f62000c1e1900 */
[----:B------:R-:W-:Y:S01]  /*0a60*/  IADD3 R11, PT, PT, R11, 0x4, RZ ;  /* 0x000000040b0b7810 */ /* 0x000fe20007ffe0ff */
[----:B---3--:R-:W-:-:S04]  /*0a70*/  FFMA R20, R20, R14, R19 ;  /* 0x0000000e14147223 */ /* 0x008fc80000000013 */
[----:B--2---:R-:W-:-:S04]  /*0a80*/  FFMA R20, R21, R22, R20 ;  /* 0x0000001615147223 */ /* 0x004fc80000000014 */
[----:B----4-:R-:W-:-:S04]  /*0a90*/  FFMA R20, R23, R24, R20 ;  /* 0x0000001817147223 */ /* 0x010fc80000000014 */
[----:B-----5:R-:W-:-:S07]  /*0aa0*/  FFMA R19, R25, R26, R20 ;  /* 0x0000001a19137223 */ /* 0x020fce0000000014 */
.L_x_6:
[----:B------:R-:W-:Y:S05]  /*0ab0*/  @!P0 BRA `(.L_x_4) ;  /* 0x0000000000588947 */ /* 0x000fea0003800000 */
[----:B------:R-:W0:Y:S01]  /*0ac0*/  LDC.64 R12, c[0x0][0x390] ;  /* 0x0000e400ff0c7b82 */ /* 0x000e220000000a00 */
[----:B------:R-:W-:-:S07]  /*0ad0*/  IADD3 R17, PT, PT, R18, R11, RZ ;  /* 0x0000000b12117210 */ /* 0x000fce0007ffe0ff */
[----:B------:R-:W1:Y:S01]  /*0ae0*/  LDC.64 R14, c[0x0][0x388] ;  /* 0x0000e200ff0e7b82 */ /* 0x000e620000000a00 */
[----:B0-----:R-:W-:-:S06]  /*0af0*/  IMAD.WIDE.U32 R12, R17, 0x4, R12 ;  /* 0x00000004110c7825 */ /* 0x001fcc00078e000c */
[----:B------:R-:W2:Y:S01]  /*0b00*/  LDG.E R12, desc[UR8][R12.64] ;  /* 0x000000080c0c7981 */ /* 0x000ea2000c1e1900 */
[----:B-1----:R-:W-:-:S05]  /*0b10*/  IMAD.WIDE.U32 R14, R11, 0x4, R14 ;  /* 0x000000040b0e7825 */ /* 0x002fca00078e000e */
[----:B------:R-:W2:Y:S01]  /*0b20*/  LDG.E R16, desc[UR8][R14.64] ;  /* 0x000000080e107981 */ /* 0x000ea2000c1e1900 */
[----:B------:R-:W-:Y:S01]  /*0b30*/  ISETP.NE.AND P0, PT, R8, 0x1, PT ;  /* 0x000000010800780c */ /* 0x000fe20003f05270 */
[----:B--2---:R-:W-:-:S12]  /*0b40*/  FFMA R19, R16, R12, R19 ;  /* 0x0000000c10137223 */ /* 0x004fd80000000013 */
[----:B------:R-:W-:Y:S05]  /*0b50*/  @!P0 BRA `(.L_x_4) ;  /* 0x0000000000308947 */ /* 0x000fea0003800000 */
[----:B------:R-:W0:Y:S01]  /*0b60*/  LDC.64 R12, c[0x0][0x390] ;  /* 0x0000e400ff0c7b82 */ /* 0x000e220000000a00 */
[----:B------:R-:W-:Y:S02]  /*0b70*/  IADD3 R11, P1, PT, R18, R11, RZ ;  /* 0x0000000b120b7210 */ /* 0x000fe40007f3e0ff */
[----:B------:R-:W-:Y:S02]  /*0b80*/  ISETP.NE.AND P0, PT, R8, 0x2, PT ;  /* 0x000000020800780c */ /* 0x000fe40003f05270 */
[----:B------:R-:W-:-:S11]  /*0b90*/  IADD3.X R16, PT, PT, RZ, RZ, RZ, P1, !PT ;  /* 0x000000ffff107210 */ /* 0x000fd60000ffe4ff */
[----:B------:R-:W2:Y:S01]  /*0ba0*/  @P0 LDG.E R20, desc[UR8][R14.64+0x8] ;  /* 0x000008080e140981 */ /* 0x000ea2000c1e1900 */
[----:B0-----:R-:W-:-:S04]  /*0bb0*/  LEA R12, P1, R11, R12, 0x2 ;  /* 0x0000000c0b0c7211 */ /* 0x001fc800078210ff */
[----:B------:R-:W-:Y:S02]  /*0bc0*/  LEA.HI.X R13, R11, R13, R16, 0x2, P1 ;  /* 0x0000000d0b0d7211 */ /* 0x000fe400008f1410 */
[----:B------:R-:W3:Y:S04]  /*0bd0*/  LDG.E R16, desc[UR8][R14.64+0x4] ;  /* 0x000004080e107981 */ /* 0x000ee8000c1e1900 */
[----:B------:R-:W3:Y:S04]  /*0be0*/  LDG.E R11, desc[UR8][R12.64+0x4] ;  /* 0x000004080c0b7981 */ /* 0x000ee8000c1e1900 */
[----:B------:R-:W2:Y:S01]  /*0bf0*/  @P0 LDG.E R17, desc[UR8][R12.64+0x8] ;  /* 0x000008080c110981 */ /* 0x000ea2000c1e1900 */
[----:B---3--:R-:W-:-:S04]  /*0c00*/  FFMA R19, R16, R11, R19 ;  /* 0x0000000b10137223 */ /* 0x008fc80000000013 */
[----:B--2---:R-:W-:-:S07]  /*0c10*/  @P0 FFMA R19, R20, R17, R19 ;  /* 0x0000001114130223 */ /* 0x004fce0000000013 */
.L_x_4:
[----:B------:R-:W-:Y:S01]  /*0c20*/  HFMA2 R12, -RZ, RZ, 0.96630859375, -0.0022525787353515625 ;  /* 0x3bbb989dff0c7431 */ /* 0x000fe200000001ff */
[----:B------:R-:W-:-:S04]  /*0c30*/  MOV R14, 0x437c0000 ;  /* 0x437c0000000e7802 */ /* 0x000fc80000000f00 */
[----:B------:R-:W-:-:S04]  /*0c40*/  FFMA.SAT R11, R19, -R12, 0.5 ;  /* 0x3f000000130b7423 */ /* 0x000fc8000000280c */
[----:B------:R-:W-:-:S04]  /*0c50*/  FFMA.RM R11, R11, R14, 12582913 ;  /* 0x4b4000010b0b7423 */ /* 0x000fc8000000400e */
[C---:B------:R-:W-:Y:S01]  /*0c60*/  FADD R12, R11.reuse, -12583039 ;  /* 0xcb40007f0b0c7421 */ /* 0x040fe20000000000 */
[----:B------:R-:W-:-:S03]  /*0c70*/  SHF.L.U32 R11, R11, 0x17, RZ ;  /* 0x000000170b0b7819 */ /* 0x000fc600000006ff */
[----:B------:R-:W-:-:S04]  /*0c80*/  FFMA R12, R19, -1.4426950216293334961, -R12 ;  /* 0xbfb8aa3b130c7823 */ /* 0x000fc8000000080c */
[----:B------:R-:W-:-:S06]  /*0c90*/  FFMA R12, R19, -1.925963033500011079e-08, R12 ;  /* 0xb2a57060130c7823 */ /* 0x000fcc000000000c */
[----:B------:R-:W0:Y:S02]  /*0ca0*/  MUFU.EX2 R12, R12 ;  /* 0x0000000c000c7308 */ /* 0x000e240000000800 */
[----:B0-----:R-:W-:-:S05]  /*0cb0*/  FFMA R14, R11, R12, 1 ;  /* 0x3f8000000b0e7423 */ /* 0x001fca000000000c */
[----:B------:R-:W-:-:S04]  /*0cc0*/  IADD3 R11, PT, PT, R14, 0x1800000, RZ ;  /* 0x018000000e0b7810 */ /* 0x000fc80007ffe0ff */
[----:B------:R-:W-:-:S04]  /*0cd0*/  LOP3.LUT R11, R11, 0x7f800000, RZ, 0xc0, !PT ;  /* 0x7f8000000b0b7812 */ /* 0x000fc800078ec0ff */
[----:B------:R-:W-:-:S13]  /*0ce0*/  ISETP.GT.U32.AND P0, PT, R11, 0x1ffffff, PT ;  /* 0x01ffffff0b00780c */ /* 0x000fda0003f04070 */
[----:B------:R-:W-:Y:S05]  /*0cf0*/  @P0 BRA `(.L_x_7) ;  /* 0x0000000000100947 */ /* 0x000fea0003800000 */
[----:B------:R-:W-:Y:S02]  /*0d00*/  MOV R11, R14 ;  /* 0x0000000e000b7202 */ /* 0x000fe40000000f00 */
[----:B------:R-:W-:-:S07]  /*0d10*/  MOV R12, 0xd30 ;  /* 0x00000d30000c7802 */ /* 0x000fce0000000f00 */
[----:B------:R-:W-:Y:S05]  /*0d20*/  CALL.REL.NOINC `($__internal_0_$__cuda_sm20_rcp_rn_f32_slowpath) ;  /* 0x0000000c00587944 */ /* 0x000fea0003c00000 */
[----:B------:R-:W-:Y:S05]  /*0d30*/  BRA `(.L_x_8) ;  /* 0x0000000000107947 */ /* 0x000fea0003800000 */
.L_x_7:
[----:B------:R-:W0:Y:S02]  /*0d40*/  MUFU.RCP R11, R14 ;  /* 0x0000000e000b7308 */ /* 0x000e240000001000 */
[----:B0-----:R-:W-:-:S04]  /*0d50*/  FFMA R12, R14, R11, -1 ;  /* 0xbf8000000e0c7423 */ /* 0x001fc8000000000b */
[----:B------:R-:W-:-:S04]  /*0d60*/  FADD.FTZ R12, -R12, -RZ ;  /* 0x800000ff0c0c7221 */ /* 0x000fc80000010100 */
[----:B------:R-:W-:-:S07]  /*0d70*/  FFMA R11, R11, R12, R11 ;  /* 0x0000000c0b0b7223 */ /* 0x000fce000000000b */
.L_x_8:
[----:B------:R-:W0:Y:S01]  /*0d80*/  LDC.64 R14, c[0x0][0x398] ;  /* 0x0000e600ff0e7b82 */ /* 0x000e220000000a00 */
[----:B------:R-:W-:Y:S01]  /*0d90*/  IADD3 R17, PT, PT, R3, R18, RZ ;  /* 0x0000001203117210 */ /* 0x000fe20007ffe0ff */
[----:B------:R-:W1:Y:S06]  /*0da0*/  LDCU UR4, c[0x0][0x3a4] ;  /* 0x00007480ff0477ac */ /* 0x000e6c0008000800 */
[----:B------:R-:W2:Y:S01]  /*0db0*/  LDC.64 R12, c[0x0][0x390] ;  /* 0x0000e400ff0c7b82 */ /* 0x000ea20000000a00 */
[----:B0-----:R-:W-:-:S06]  /*0dc0*/  IMAD.WIDE.U32 R14, R9, 0x4, R14 ;  /* 0x00000004090e7825 */ /* 0x001fcc00078e000e */
[----:B------:R-:W3:Y:S01]  /*0dd0*/  LDG.E R14, desc[UR8][R14.64] ;  /* 0x000000080e0e7981 */ /* 0x000ee2000c1e1900 */
[----:B--2---:R-:W-:-:S06]  /*0de0*/  IMAD.WIDE R12, R17, 0x4, R12 ;  /* 0x00000004110c7825 */ /* 0x004fcc00078e020c */
[----:B------:R-:W2:Y:S01]  /*0df0*/  LDG.E R12, desc[UR8][R12.64] ;  /* 0x000000080c0c7981 */ /* 0x000ea2000c1e1900 */
[----:B------:R-:W-:-:S04]  /*0e00*/  IADD3 R9, PT, PT, R9, 0x1, RZ ;  /* 0x0000000109097810 */ /* 0x000fc80007ffe0ff */
[----:B-1----:R-:W-:Y:S01]  /*0e10*/  ISETP.NE.AND P0, PT, R9, UR4, PT ;  /* 0x0000000409007c0c */ /* 0x002fe2000bf05270 */
[----:B---3--:R-:W-:-:S04]  /*0e20*/  FADD R11, -R14, R11 ;  /* 0x0000000b0e0b7221 */ /* 0x008fc80000000100 */
[----:B--2---:R-:W-:-:S08]  /*0e30*/  FFMA R2, R11, R12, R2 ;  /* 0x0000000c0b027223 */ /* 0x004fd00000000002 */
[----:B------:R-:W-:Y:S05]  /*0e40*/  @!P0 BRA `(.L_x_0) ;  /* 0x0000000800e48947 */ /* 0x000fea0003800000 */
[----:B------:R-:W-:Y:S05]  /*0e50*/  BRA `(.L_x_9) ;  /* 0xfffffff000cc7947 */ /* 0x000fea000383ffff */
.L_x_1:
[----:B------:R-:W-:Y:S01]  /*0e60*/  HFMA2 R5, -RZ, RZ, 3.7421875, 0 ;  /* 0x437c0000ff057431 */ /* 0x000fe200000001ff */
[----:B------:R-:W-:Y:S01]  /*0e70*/  UISETP.GE.U32.AND UP0, UPT, UR4, 0x8, UPT ;  /* 0x000000080400788c */ /* 0x000fe2000bf06070 */
[----:B------:R-:W-:Y:S01]  /*0e80*/  MOV R16, 0x3f000000 ;  /* 0x3f00000000107802 */ /* 0x000fe20000000f00 */
[----:B------:R-:W-:Y:S01]  /*0e90*/  HFMA2 R2, -RZ, RZ, 0, 0 ;  /* 0x00000000ff027431 */ /* 0x000fe200000001ff */
[----:B------:R-:W-:Y:S01]  /*0ea0*/  MOV R14, RZ ;  /* 0x000000ff000e7202 */ /* 0x000fe20000000f00 */
[----:B------:R-:W-:Y:S02]  /*0eb0*/  ULOP3.LUT UR6, UR4, 0x7, URZ, 0xc0, !UPT ;  /* 0x0000000704067892 */ /* 0x000fe4000f8ec0ff */
[----:B------:R-:W-:-:S04]  /*0ec0*/  FFMA.RM R16, R5, R16, 12582913 ;  /* 0x4b40000105107423 */ /* 0x000fc80000004010 */
[C---:B------:R-:W-:Y:S01]  /*0ed0*/  FADD R15, R16.reuse, -12583039 ;  /* 0xcb40007f100f7421 */ /* 0x040fe20000000000 */
[----:B------:R-:W-:Y:S01]  /*0ee0*/  SHF.L.U32 R16, R16, 0x17, RZ ;  /* 0x0000001710107819 */ /* 0x000fe200000006ff */
[----:B------:R-:W-:Y:S06]  /*0ef0*/  BRA.U !UP0, `(.L_x_10) ;  /* 0x0000000508087547 */ /* 0x000fec000b800000 */
[----:B------:R-:W0:Y:S01]  /*0f00*/  MUFU.EX2 R5, -R15 ;  /* 0x8000000f00057308 */ /* 0x000e220000000800 */
[----:B------:R-:W-:-:S06]  /*0f10*/  ULOP3.LUT UR4, UR4, 0x7ffffff8, URZ, 0xc0, !UPT ;  /* 0x7ffffff804047892 */ /* 0x000fcc000f8ec0ff */
[----:B------:R-:W-:Y:S01]  /*0f20*/  MOV R14, UR4 ;  /* 0x00000004000e7c02 */ /* 0x000fe20008000f00 */
[----:B0-----:R-:W-:-:S05]  /*0f30*/  FFMA R11, R16, R5, 1 ;  /* 0x3f800000100b7423 */ /* 0x001fca0000000005 */
[----:B------:R-:W-:-:S04]  /*0f40*/  IADD3 R2, PT, PT, R11, 0x1800000, RZ ;  /* 0x018000000b027810 */ /* 0x000fc80007ffe0ff */
[----:B------:R-:W-:-:S04]  /*0f50*/  LOP3.LUT R2, R2, 0x7f800000, RZ, 0xc0, !PT ;  /* 0x7f80000002027812 */ /* 0x000fc800078ec0ff */
[----:B------:R-:W-:-:S13]  /*0f60*/  ISETP.GT.U32.AND P0, PT, R2, 0x1ffffff, PT ;  /* 0x01ffffff0200780c */ /* 0x000fda0003f04070 */
[----:B------:R-:W-:Y:S05]  /*0f70*/  @P0 BRA `(.L_x_11) ;  /* 0x0000000000100947 */ /* 0x000fea0003800000 */
[----:B------:R-:W-:-:S07]  /*0f80*/  MOV R12, 0xfa0 ;  /* 0x00000fa0000c7802 */ /* 0x000fce0000000f00 */
[----:B------:R-:W-:Y:S05]  /*0f90*/  CALL.REL.NOINC `($__internal_0_$__cuda_sm20_rcp_rn_f32_slowpath) ;  /* 0x0000000800bc7944 */ /* 0x000fea0003c00000 */
[----:B------:R-:W-:Y:S01]  /*0fa0*/  MOV R17, R11 ;  /* 0x0000000b00117202 */ /* 0x000fe20000000f00 */
[----:B------:R-:W-:Y:S06]  /*0fb0*/  BRA `(.L_x_12) ;  /* 0x0000000000107947 */ /* 0x000fec0003800000 */
.L_x_11:
[----:B------:R-:W0:Y:S02]  /*0fc0*/  MUFU.RCP R2, R11 ;  /* 0x0000000b00027308 */ /* 0x000e240000001000 */
[----:B0-----:R-:W-:-:S04]  /*0fd0*/  FFMA R4, R11, R2, -1 ;  /* 0xbf8000000b047423 */ /* 0x001fc80000000002 */
[----:B------:R-:W-:-:S04]  /*0fe0*/  FADD.FTZ R17, -R4, -RZ ;  /* 0x800000ff04117221 */ /* 0x000fc80000010100 */
[----:B------:R-:W-:-:S07]  /*0ff0*/  FFMA R17, R2, R17, R2 ;  /* 0x0000001102117223 */ /* 0x000fce0000000002 */
.L_x_12:
[----:B------:R-:W-:Y:S01]  /*1000*/  HFMA2 R2, -RZ, RZ, 0, 0 ;  /* 0x00000000ff027431 */ /* 0x000fe200000001ff */
[----:B------:R-:W-:-:S07]  /*1010*/  MOV R21, RZ ;  /* 0x000000ff00157202 */ /* 0x000fce0000000f00 */
.L_x_13:
[----:B------:R-:W0:Y:S08]  /*1020*/  LDC R25, c[0x0][0x3a8] ;  /* 0x0000ea00ff197b82 */ /* 0x000e300000000800 */
[----:B------:R-:W1:Y:S08]  /*1030*/  LDC.64 R18, c[0x0][0x390] ;  /* 0x0000e400ff127b82 */ /* 0x000e700000000a00 */
[----:B------:R-:W2:Y:S01]  /*1040*/  LDC.64 R4, c[0x0][0x398] ;  /* 0x0000e600ff047b82 */ /* 0x000ea20000000a00 */
[----:B0-----:R-:W-:-:S04]  /*1050*/  IMAD R7, R21, R25, R3 ;  /* 0x0000001915077224 */ /* 0x001fc800078e0203 */
[----:B-1----:R-:W-:-:S05]  /*1060*/  IMAD.WIDE R18, R7, 0x4, R18 ;  /* 0x0000000407127825 */ /* 0x002fca00078e0212 */
[----:B------:R0:W3:Y:S01]  /*1070*/  LDG.E R23, desc[UR8][R18.64] ;  /* 0x0000000812177981 */ /* 0x0000e2000c1e1900 */
[----:B------:R-:W-:-:S04]  /*1080*/  IMAD.WIDE R12, R25, 0x4, R18 ;  /* 0x00000004190c7825 */ /* 0x000fc800078e0212 */
[----:B--2---:R-:W-:Y:S01]  /*1090*/  IMAD.WIDE.U32 R4, R21, 0x4, R4 ;  /* 0x0000000415047825 */ /* 0x004fe200078e0004 */
[----:B------:R1:W2:Y:S03]  /*10a0*/  LDG.E R24, desc[UR8][R12.64] ;  /* 0x000000080c187981 */ /* 0x0002a6000c1e1900 */
[C---:B------:R-:W-:Y:S01]  /*10b0*/  IMAD.WIDE R6, R25.reuse, 0x4, R12 ;  /* 0x0000000419067825 */ /* 0x040fe200078e020c */
[----:B------:R-:W4:Y:S04]  /*10c0*/  LDG.E R20, desc[UR8][R4.64] ;  /* 0x0000000804147981 */ /* 0x000f28000c1e1900 */
[----:B------:R-:W5:Y:S01]  /*10d0*/  LDG.E R22, desc[UR8][R4.64+0x4] ;  /* 0x0000040804167981 */ /* 0x000f62000c1e1900 */
[----:B------:R-:W-:-:S03]  /*10e0*/  IMAD.WIDE R8, R25, 0x4, R6 ;  /* 0x0000000419087825 */ /* 0x000fc600078e0206 */
[----:B------:R-:W2:Y:S01]  /*10f0*/  LDG.E R26, desc[UR8][R4.64+0x8] ;  /* 0x00000808041a7981 */ /* 0x000ea2000c1e1900 */
[----:B------:R-:W-:-:S03]  /*1100*/  IMAD.WIDE R10, R25, 0x4, R8 ;  /* 0x00000004190a7825 */ /* 0x000fc600078e0208 */
[----:B------:R1:W2:Y:S04]  /*1110*/  LDG.E R27, desc[UR8][R6.64] ;  /* 0x00000008061b7981 */ /* 0x0002a8000c1e1900 */
[----:B------:R-:W2:Y:S01]  /*1120*/  LDG.E R28, desc[UR8][R4.64+0xc] ;  /* 0x00000c08041c7981 */ /* 0x000ea2000c1e1900 */
[----:B0-----:R-:W-:-:S03]  /*1130*/  IMAD.WIDE R18, R25, 0x4, R10 ;  /* 0x0000000419127825 */ /* 0x001fc600078e020a */
[----:B------:R-:W2:Y:S04]  /*1140*/  LDG.E R8, desc[UR8][R8.64] ;  /* 0x0000000808087981 */ /* 0x000ea8000c1e1900 */
[----:B------:R-:W2:Y:S01]  /*1150*/  LDG.E R29, desc[UR8][R4.64+0x10] ;  /* 0x00001008041d7981 */ /* 0x000ea2000c1e1900 */
[----:B-1----:R-:W-:-:S03]  /*1160*/  IMAD.WIDE R12, R25, 0x4, R18 ;  /* 0x00000004190c7825 */ /* 0x002fc600078e0212 */
[----:B------:R-:W2:Y:S04]  /*1170*/  LDG.E R11, desc[UR8][R10.64] ;  /* 0x000000080a0b7981 */ /* 0x000ea8000c1e1900 */
[----:B------:R-:W2:Y:S04]  /*1180*/  LDG.E R9, desc[UR8][R18.64] ;  /* 0x0000000812097981 */ /* 0x000ea8000c1e1900 */
[----:B------:R-:W2:Y:S01]  /*1190*/  LDG.E R10, desc[UR8][R4.64+0x14] ;  /* 0x00001408040a7981 */ /* 0x000ea2000c1e1900 */
[----:B------:R-:W-:-:S03]  /*11a0*/  IMAD.WIDE R6, R25, 0x4, R12 ;  /* 0x0000000419067825 */ /* 0x000fc600078e020c */
[----:B------:R-:W2:Y:S04]  /*11b0*/  LDG.E R18, desc[UR8][R4.64+0x18] ;  /* 0x0000180804127981 */ /* 0x000ea8000c1e1900 */
[----:B------:R0:W2:Y:S04]  /*11c0*/  LDG.E R19, desc[UR8][R4.64+0x1c] ;  /* 0x00001c0804137981 */ /* 0x0000a8000c1e1900 */
[----:B------:R-:W2:Y:S04]  /*11d0*/  LDG.E R6, desc[UR8][R6.64] ;  /* 0x0000000806067981 */ /* 0x000ea8000c1e1900 */
[----:B------:R-:W2:Y:S01]  /*11e0*/  LDG.E R4, desc[UR8][R12.64] ;  /* 0x000000080c047981 */ /* 0x000ea2000c1e1900 */
[----:B------:R-:W-:-:S04]  /*11f0*/  IADD3 R21, PT, PT, R21, 0x8, RZ ;  /* 0x0000000815157810 */ /* 0x000fc80007ffe0ff */
[----:B------:R-:W-:Y:S01]  /*1200*/  ISETP.NE.AND P0, PT, R21, R14, PT ;  /* 0x0000000e1500720c */ /* 0x000fe20003f05270 */
[----:B----4-:R-:W-:-:S04]  /*1210*/  FADD R25, -R20, R17 ;  /* 0x0000001114197221 */ /* 0x010fc80000000100 */
[----:B---3--:R-:W-:Y:S01]  /*1220*/  FFMA R23, R25, R23, R2 ;  /* 0x0000001719177223 */ /* 0x008fe20000000002 */
[----:B-----5:R-:W-:-:S04]  /*1230*/  FADD R22, -R22, R17 ;  /* 0x0000001116167221 */ /* 0x020fc80000000100 */
[----:B--2---:R-:W-:Y:S01]  /*1240*/  FFMA R22, R22, R24, R23 ;  /* 0x0000001816167223 */ /* 0x004fe20000000017 */
[----:B------:R-:W-:-:S04]  /*1250*/  FADD R23, -R26, R17 ;  /* 0x000000111a177221 */ /* 0x000fc80000000100 */
[----:B------:R-:W-:Y:S01]  /*1260*/  FFMA R23, R23, R27, R22 ;  /* 0x0000001b17177223 */ /* 0x000fe20000000016 */
[----:B------:R-:W-:-:S04]  /*1270*/  FADD R28, -R28, R17 ;  /* 0x000000111c1c7221 */ /* 0x000fc80000000100 */
[----:B------:R-:W-:Y:S01]  /*1280*/  FFMA R8, R28, R8, R23 ;  /* 0x000000081c087223 */ /* 0x000fe20000000017 */
[----:B------:R-:W-:-:S04]  /*1290*/  FADD R29, -R29, R17 ;  /* 0x000000111d1d7221 */ /* 0x000fc80000000100 */
[----:B------:R-:W-:Y:S01]  /*12a0*/  FFMA R8, R29, R11, R8 ;  /* 0x0000000b1d087223 */ /* 0x000fe20000000008 */
[----:B0-----:R-:W-:-:S04]  /*12b0*/  FADD R5, -R10, R17 ;  /* 0x000000110a057221 */ /* 0x001fc80000000100 */
[----:B------:R-:W-:Y:S01]  /*12c0*/  FFMA R5, R5, R9, R8 ;  /* 0x0000000905057223 */ /* 0x000fe20000000008 */
[--C-:B------:R-:W-:Y:S01]  /*12d0*/  FADD R18, -R18, R17.reuse ;  /* 0x0000001112127221 */ /* 0x100fe20000000100 */
[----:B------:R-:W-:-:S03]  /*12e0*/  FADD R2, -R19, R17 ;  /* 0x0000001113027221 */ /* 0x000fc60000000100 */
[----:B------:R-:W-:-:S04]  /*12f0*/  FFMA R5, R18, R4, R5 ;  /* 0x0000000412057223 */ /* 0x000fc80000000005 */
[----:B------:R-:W-:Y:S01]  /*1300*/  FFMA R2, R2, R6, R5 ;  /* 0x0000000602027223 */ /* 0x000fe20000000005 */
[----:B------:R-:W-:Y:S06]  /*1310*/  @P0 BRA `(.L_x_13) ;  /* 0xfffffffc00400947 */ /* 0x000fec000383ffff */
.L_x_10:
[----:B------:R-:W-:-:S09]  /*1320*/  UISETP.NE.AND UP0, UPT, UR6, URZ, UPT ;  /* 0x000000ff0600728c */ /* 0x000fd2000bf05270 */
[----:B------:R-:W-:Y:S05]  /*1330*/  BRA.U !UP0, `(.L_x_0) ;  /* 0x0000000508a87547 */ /* 0x000fea000b800000 */
[----:B------:R-:W0:Y:S01]  /*1340*/  LDCU UR4, c[0x0][0x3a4] ;  /* 0x00007480ff0477ac */ /* 0x000e220008000800 */
[----:B------:R-:W-:Y:S02]  /*1350*/  UISETP.GE.U32.AND UP0, UPT, UR6, 0x4, UPT ;  /* 0x000000040600788c */ /* 0x000fe4000bf06070 */
[----:B0-----:R-:W-:-:S07]  /*1360*/  ULOP3.LUT UR4, UR4, 0x3, URZ, 0xc0, !UPT ;  /* 0x0000000304047892 */ /* 0x001fce000f8ec0ff */
[----:B------:R-:W-:Y:S05]  /*1370*/  BRA.U !UP0, `(.L_x_14) ;  /* 0x0000000108a07547 */ /* 0x000fea000b800000 */
[----:B------:R-:W0:Y:S02]  /*1380*/  MUFU.EX2 R5, -R15 ;  /* 0x8000000f00057308 */ /* 0x000e240000000800 */
        /* <DEDUP_REMOVED lines=9> */
.L_x_15:
[----:B------:R-:W0:Y:S02]  /*1420*/  MUFU.RCP R8, R11 ;  /* 0x0000000b00087308 */ /* 0x000e240000001000 */
[----:B0-----:R-:W-:-:S04]  /*1430*/  FFMA R4, R11, R8, -1 ;  /* 0xbf8000000b047423 */ /* 0x001fc80000000008 */
[----:B------:R-:W-:-:S04]  /*1440*/  FADD.FTZ R5, -R4, -RZ ;  /* 0x800000ff04057221 */ /* 0x000fc80000010100 */
[----:B------:R-:W-:-:S07]  /*1450*/  FFMA R8, R8, R5, R8 ;  /* 0x0000000508087223 */ /* 0x000fce0000000008 */
.L_x_16:
[----:B------:R-:W0:Y:S08]  /*1460*/  LDC R11, c[0x0][0x3a8] ;  /* 0x0000ea00ff0b7b82 */ /* 0x000e300000000800 */
[----:B------:R-:W1:Y:S08]  /*1470*/  LDC.64 R18, c[0x0][0x390] ;  /* 0x0000e400ff127b82 */ /* 0x000e700000000a00 */
[----:B------:R-:W2:Y:S01]  /*1480*/  LDC.64 R4, c[0x0][0x398] ;  /* 0x0000e600ff047b82 */ /* 0x000ea20000000a00 */
[----:B0-----:R-:W-:-:S04]  /*1490*/  IMAD R7, R14, R11, R3 ;  /* 0x0000000b0e077224 */ /* 0x001fc800078e0203 */
[----:B-1----:R-:W-:-:S04]  /*14a0*/  IMAD.WIDE R18, R7, 0x4, R18 ;  /* 0x0000000407127825 */ /* 0x002fc800078e0212 */
[----:B--2---:R-:W-:-:S04]  /*14b0*/  IMAD.WIDE.U32 R4, R14, 0x4, R4 ;  /* 0x000000040e047825 */ /* 0x004fc800078e0004 */
[C---:B------:R-:W-:Y:S01]  /*14c0*/  IMAD.WIDE R12, R11.reuse, 0x4, R18 ;  /* 0x000000040b0c7825 */ /* 0x040fe200078e0212 */
[----:B------:R-:W2:Y:S04]  /*14d0*/  LDG.E R9, desc[UR8][R4.64] ;  /* 0x0000000804097981 */ /* 0x000ea8000c1e1900 */
[----:B------:R-:W3:Y:S01]  /*14e0*/  LDG.E R18, desc[UR8][R18.64] ;  /* 0x0000000812127981 */ /* 0x000ee2000c1e1900 */
[----:B------:R-:W-:-:S03]  /*14f0*/  IMAD.WIDE R6, R11, 0x4, R12 ;  /* 0x000000040b067825 */ /* 0x000fc600078e020c */
[----:B------:R-:W4:Y:S04]  /*1500*/  LDG.E R17, desc[UR8][R4.64+0x4] ;  /* 0x0000040804117981 */ /* 0x000f28000c1e1900 */
[----:B------:R-:W5:Y:S01]  /*1510*/  LDG.E R12, desc[UR8][R12.64] ;  /* 0x000000080c0c7981 */ /* 0x000f62000c1e1900 */
[----:B------:R-:W-:-:S03]  /*1520*/  IMAD.WIDE R10, R11, 0x4, R6 ;  /* 0x000000040b0a7825 */ /* 0x000fc600078e0206 */
[----:B------:R-:W5:Y:S04]  /*1530*/  LDG.E R21, desc[UR8][R4.64+0x8] ;  /* 0x0000080804157981 */ /* 0x000f68000c1e1900 */
[----:B------:R-:W5:Y:S04]  /*1540*/  LDG.E R23, desc[UR8][R4.64+0xc] ;  /* 0x00000c0804177981 */ /* 0x000f68000c1e1900 */
[----:B------:R-:W5:Y:S04]  /*1550*/  LDG.E R6, desc[UR8][R6.64] ;  /* 0x0000000806067981 */ /* 0x000f68000c1e1900 */
[----:B------:R-:W5:Y:S01]  /*1560*/  LDG.E R10, desc[UR8][R10.64] ;  /* 0x000000080a0a7981 */ /* 0x000f62000c1e1900 */
[----:B------:R-:W-:Y:S01]  /*1570*/  IADD3 R14, PT, PT, R14, 0x4, RZ ;  /* 0x000000040e0e7810 */ /* 0x000fe20007ffe0ff */
[----:B--2---:R-:W-:-:S04]  /*1580*/  FADD R9, -R9, R8 ;  /* 0x0000000809097221 */ /* 0x004fc80000000100 */
[----:B---3--:R-:W-:Y:S01]  /*1590*/  FFMA R9, R9, R18, R2 ;  /* 0x0000001209097223 */ /* 0x008fe20000000002 */
[----:B----4-:R-:W-:-:S04]  /*15a0*/  FADD R2, -R17, R8 ;  /* 0x0000000811027221 */ /* 0x010fc80000000100 */
[----:B-----5:R-:W-:Y:S01]  /*15b0*/  FFMA R2, R2, R12, R9 ;  /* 0x0000000c02027223 */ /* 0x020fe20000000009 */
[--C-:B------:R-:W-:Y:S01]  /*15c0*/  FADD R21, -R21, R8.reuse ;  /* 0x0000000815157221 */ /* 0x100fe20000000100 */
[----:B------:R-:W-:-:S03]  /*15d0*/  FADD R23, -R23, R8 ;  /* 0x0000000817177221 */ /* 0x000fc60000000100 */
[----:B------:R-:W-:-:S04]  /*15e0*/  FFMA R2, R21, R6, R2 ;  /* 0x0000000615027223 */ /* 0x000fc80000000002 */
[----:B------:R-:W-:-:S07]  /*15f0*/  FFMA R2, R23, R10, R2 ;  /* 0x0000000a17027223 */ /* 0x000fce0000000002 */
.L_x_14:
[----:B------:R-:W-:-:S09]  /*1600*/  UISETP.NE.AND UP0, UPT, UR4, URZ, UPT ;  /* 0x000000ff0400728c */ /* 0x000fd2000bf05270 */
[----:B------:R-:W-:Y:S05]  /*1610*/  BRA.U !UP0, `(.L_x_0) ;  /* 0x0000000108f07547 */ /* 0x000fea000b800000 */
[----:B------:R-:W-:-:S09]  /*1620*/  UISETP.NE.AND UP0, UPT, UR4, 0x1, UPT ;  /* 0x000000010400788c */ /* 0x000fd2000bf05270 */
        /* <DEDUP_REMOVED lines=11> */
.L_x_18:
[----:B------:R-:W0:Y:S02]  /*16e0*/  MUFU.RCP R10, R11 ;  /* 0x0000000b000a7308 */ /* 0x000e240000001000 */
[----:B0-----:R-:W-:-:S04]  /*16f0*/  FFMA R4, R11, R10, -1 ;  /* 0xbf8000000b047423 */ /* 0x001fc8000000000a */
[----:B------:R-:W-:-:S04]  /*1700*/  FADD.FTZ R5, -R4, -RZ ;  /* 0x800000ff04057221 */ /* 0x000fc80000010100 */
[----:B------:R-:W-:-:S07]  /*1710*/  FFMA R10, R10, R5, R10 ;  /* 0x000000050a0a7223 */ /* 0x000fce000000000a */
.L_x_19:
[----:B------:R-:W0:Y:S08]  /*1720*/  LDC R9, c[0x0][0x3a8] ;  /* 0x0000ea00ff097b82 */ /* 0x000e300000000800 */
[----:B------:R-:W1:Y:S08]  /*1730*/  LDC.64 R4, c[0x0][0x398] ;  /* 0x0000e600ff047b82 */ /* 0x000e700000000a00 */
[----:B------:R-:W2:Y:S01]  /*1740*/  LDC.64 R6, c[0x0][0x390] ;  /* 0x0000e400ff067b82 */ /* 0x000ea20000000a00 */
[----:B0-----:R-:W-:-:S02]  /*1750*/  IMAD R11, R14, R9, R3 ;  /* 0x000000090e0b7224 */ /* 0x001fc400078e0203 */
[----:B-1----:R-:W-:-:S05]  /*1760*/  IMAD.WIDE.U32 R4, R14, 0x4, R4 ;  /* 0x000000040e047825 */ /* 0x002fca00078e0004 */
[----:B------:R-:W3:Y:S01]  /*1770*/  LDG.E R13, desc[UR8][R4.64+0x4] ;  /* 0x00000408040d7981 */ /* 0x000ee2000c1e1900 */
[----:B--2---:R-:W-:-:S03]  /*1780*/  IMAD.WIDE R6, R11, 0x4, R6 ;  /* 0x000000040b067825 */ /* 0x004fc600078e0206 */
[----:B------:R-:W2:Y:S01]  /*1790*/  LDG.E R11, desc[UR8][R4.64] ;  /* 0x00000008040b7981 */ /* 0x000ea2000c1e1900 */
[----:B------:R-:W-:-:S03]  /*17a0*/  IMAD.WIDE R8, R9, 0x4, R6 ;  /* 0x0000000409087825 */ /* 0x000fc600078e0206 */
[----:B------:R-:W4:Y:S04]  /*17b0*/  LDG.E R6, desc[UR8][R6.64] ;  /* 0x0000000806067981 */ /* 0x000f28000c1e1900 */
[----:B------:R-:W5:Y:S01]  /*17c0*/  LDG.E R8, desc[UR8][R8.64] ;  /* 0x0000000808087981 */ /* 0x000f62000c1e1900 */
[----:B------:R-:W-:Y:S01]  /*17d0*/  IADD3 R14, PT, PT, R14, 0x2, RZ ;  /* 0x000000020e0e7810 */ /* 0x000fe20007ffe0ff */
[--C-:B---3--:R-:W-:Y:S01]  /*17e0*/  FADD R13, -R13, R10.reuse ;  /* 0x0000000a0d0d7221 */ /* 0x108fe20000000100 */
[----:B--2---:R-:W-:-:S04]  /*17f0*/  FADD R11, -R11, R10 ;  /* 0x0000000a0b0b7221 */ /* 0x004fc80000000100 */
[----:B----4-:R-:W-:-:S04]  /*1800*/  FFMA R2, R11, R6, R2 ;  /* 0x000000060b027223 */ /* 0x010fc80000000002 */
[----:B-----5:R-:W-:-:S07]  /*1810*/  FFMA R2, R13, R8, R2 ;  /* 0x000000080d027223 */ /* 0x020fce0000000002 */
.L_x_17:
[----:B------:R-:W0:Y:S02]  /*1820*/  LDCU UR5, c[0x0][0x3a4] ;  /* 0x00007480ff0577ac */ /* 0x000e240008000800 */
[----:B0-----:R-:W-:-:S04]  /*1830*/  ULOP3.LUT UR5, UR5, 0x1, URZ, 0xc0, !UPT ;  /* 0x0000000105057892 */ /* 0x001fc8000f8ec0ff */
[----:B------:R-:W-:-:S09]  /*1840*/  UISETP.NE.U32.AND UP0, UPT, UR5, 0x1, UPT ;  /* 0x000000010500788c */ /* 0x000fd2000bf05070 */
[----:B------:R-:W-:Y:S05]  /*1850*/  BRA.U UP0, `(.L_x_0) ;  /* 0x0000000100607547 */ /* 0x000fea000b800000 */
        /* <DEDUP_REMOVED lines=10> */
.L_x_20:
[----:B------:R-:W0:Y:S02]  /*1900*/  MUFU.RCP R8, R11 ;  /* 0x0000000b00087308 */ /* 0x000e240000001000 */
[----:B0-----:R-:W-:-:S04]  /*1910*/  FFMA R4, R11, R8, -1 ;  /* 0xbf8000000b047423 */ /* 0x001fc80000000008 */
[----:B------:R-:W-:-:S04]  /*1920*/  FADD.FTZ R5, -R4, -RZ ;  /* 0x800000ff04057221 */ /* 0x000fc80000010100 */
[----:B------:R-:W-:-:S07]  /*1930*/  FFMA R8, R8, R5, R8 ;  /* 0x0000000508087223 */ /* 0x000fce0000000008 */
.L_x_21:
[----:B------:R-:W0:Y:S01]  /*1940*/  LDC.64 R4, c[0x0][0x398] ;  /* 0x0000e600ff047b82 */ /* 0x000e220000000a00 */
[----:B------:R-:W1:Y:S07]  /*1950*/  LDCU UR5, c[0x0][0x3a8] ;  /* 0x00007500ff0577ac */ /* 0x000e6e0008000800 */
[----:B------:R-:W2:Y:S01]  /*1960*/  LDC.64 R6, c[0x0][0x390] ;  /* 0x0000e400ff067b82 */ /* 0x000ea20000000a00 */
[C---:B-1----:R-:W-:Y:S02]  /*1970*/  IMAD R3, R14.reuse, UR5, R3 ;  /* 0x000000050e037c24 */ /* 0x042fe4000f8e0203 */
[----:B0-----:R-:W-:-:S06]  /*1980*/  IMAD.WIDE.U32 R14, R14, 0x4, R4 ;  /* 0x000000040e0e7825 */ /* 0x001fcc00078e0004 */
[----:B------:R-:W3:Y:S01]  /*1990*/  LDG.E R15, desc[UR8][R14.64] ;  /* 0x000000080e0f7981 */ /* 0x000ee2000c1e1900 */
[----:B--2---:R-:W-:-:S06]  /*19a0*/  IMAD.WIDE R4, R3, 0x4, R6 ;  /* 0x0000000403047825 */ /* 0x004fcc00078e0206 */
[----:B------:R-:W2:Y:S01]  /*19b0*/  LDG.E R4, desc[UR8][R4.64] ;  /* 0x0000000804047981 */ /* 0x000ea2000c1e1900 */
[----:B---3--:R-:W-:-:S04]  /*19c0*/  FADD R3, -R15, R8 ;  /* 0x000000080f037221 */ /* 0x008fc80000000100 */
[----:B--2---:R-:W-:-:S07]  /*19d0*/  FFMA R2, R3, R4, R2 ;  /* 0x0000000403027223 */ /* 0x004fce0000000002 */
.L_x_0:
[----:B------:R-:W0:Y:S01]  /*19e0*/  LDC.64 R4, c[0x0][0x388] ;  /* 0x0000e200ff047b82 */ /* 0x000e220000000a00 */
[----:B------:R-:W1:Y:S07]  /*19f0*/  LDCU UR5, c[0x0][0x3ac] ;  /* 0x00007580ff0577ac */ /* 0x000e6e0008000800 */
[----:B------:R-:W2:Y:S01]  /*1a00*/  LDC.64 R6, c[0x0][0x380] ;  /* 0x0000e000ff067b82 */ /* 0x000ea20000000a00 */
[----:B-1----:R-:W-:Y:S01]  /*1a10*/  IADD3 R3, PT, PT, R0, UR5, RZ ;  /* 0x0000000500037c10 */ /* 0x002fe2000fffe0ff */
[----:B------:R-:W1:Y:S04]  /*1a20*/  LDCU UR5, c[0x0][0x3a0] ;  /* 0x00007400ff0577ac */ /* 0x000e680008000800 */
[----:B0-----:R-:W-:-:S06]  /*1a30*/  IMAD.WIDE R4, R3, 0x4, R4 ;  /* 0x0000000403047825 */ /* 0x001fcc00078e0204 */
[----:B------:R-:W1:Y:S01]  /*1a40*/  LDG.E R5, desc[UR8][R4.64] ;  /* 0x0000000804057981 */ /* 0x000e62000c1e1900 */
[----:B--2---:R-:W-:-:S04]  /*1a50*/  IMAD.WIDE R6, R0, 0x4, R6 ;  /* 0x0000000400067825 */ /* 0x004fc800078e0206 */
[----:B-1----:R-:W-:-:S05]  /*1a60*/  FFMA R3, -R2, UR5, R5 ;  /* 0x0000000502037c23 */ /* 0x002fca0008000105 */
[----:B------:R-:W-:Y:S01]  /*1a70*/  STG.E desc[UR8][R6.64], R3 ;  /* 0x0000000306007986 */ /* 0x000fe2000c101908 */
[----:B------:R-:W-:Y:S05]  /*1a80*/  EXIT ;  /* 0x000000000000794d */ /* 0x000fea0003800000 */
        .weak           $__internal_0_$__cuda_sm20_rcp_rn_f32_slowpath
        .type           $__internal_0_$__cuda_sm20_rcp_rn_f32_slowpath,@function
        .size           $__internal_0_$__cuda_sm20_rcp_rn_f32_slowpath,(.L_x_26 - $__internal_0_$__cuda_sm20_rcp_rn_f32_slowpath)
$__internal_0_$__cuda_sm20_rcp_rn_f32_slowpath:
[----:B------:R-:W-:-:S04]  /*1a90*/  SHF.L.U32 R13, R11, 0x1, RZ ;  /* 0x000000010b0d7819 */ /* 0x000fc800000006ff */
[----:B------:R-:W-:-:S04]  /*1aa0*/  SHF.R.U32.HI R13, RZ, 0x18, R13 ;  /* 0x00000018ff0d7819 */ /* 0x000fc8000001160d */
[----:B------:R-:W-:-:S13]  /*1ab0*/  ISETP.NE.U32.AND P0, PT, R13, RZ, PT ;  /* 0x000000ff0d00720c */ /* 0x000fda0003f05070 */
[----:B------:R-:W-:Y:S05]  /*1ac0*/  @P0 BRA `(.L_x_22) ;  /* 0x00000000002c0947 */ /* 0x000fea0003800000 */
[----:B------:R-:W-:-:S04]  /*1ad0*/  SHF.L.U32 R13, R11, 0x1, RZ ;  /* 0x000000010b0d7819 */ /* 0x000fc800000006ff */
[----:B------:R-:W-:-:S13]  /*1ae0*/  ISETP.NE.AND P0, PT, R13, RZ, PT ;  /* 0x000000ff0d00720c */ /* 0x000fda0003f05270 */
[----:B------:R2:W3:Y:S01]  /*1af0*/  @!P0 MUFU.RCP R13, R11 ;  /* 0x0000000b000d8308 */ /* 0x0004e20000001000 */
[----:B------:R-:W-:Y:S05]  /*1b00*/  @!P0 BRA `(.L_x_23) ;  /* 0x0000000000a48947 */ /* 0x000fea0003800000 */
[----:B------:R-:W-:-:S04]  /*1b10*/  FFMA R17, R11, 1.84467440737095516160e+19, RZ ;  /* 0x5f8000000b117823 */ /* 0x000fc800000000ff */
[----:B------:R-:W2:Y:S02]  /*1b20*/  MUFU.RCP R20, R17 ;  /* 0x0000001100147308 */ /* 0x000ea40000001000 */
[----:B--2---:R-:W-:-:S04]  /*1b30*/  FFMA R11, R17, R20, -1 ;  /* 0xbf800000110b7423 */ /* 0x004fc80000000014 */
[----:B------:R-:W-:-:S04]  /*1b40*/  FADD.FTZ R11, -R11, -RZ ;  /* 0x800000ff0b0b7221 */ /* 0x000fc80000010100 */
[----:B------:R-:W-:-:S04]  /*1b50*/  FFMA R11, R20, R11, R20 ;  /* 0x0000000b140b7223 */ /* 0x000fc80000000014 */
[----:B---3--:R-:W-:Y:S01]  /*1b60*/  FFMA R13, R11, 1.84467440737095516160e+19, RZ ;  /* 0x5f8000000b0d7823 */ /* 0x008fe200000000ff */
[----:B------:R-:W-:Y:S06]  /*1b70*/  BRA `(.L_x_23) ;  /* 0x0000000000887947 */ /* 0x000fec0003800000 */
.L_x_22:
[----:B------:R-:W-:-:S04]  /*1b80*/  IADD3 R17, PT, PT, R13, -0xfd, RZ ;  /* 0xffffff030d117810 */ /* 0x000fc80007ffe0ff */
[----:B------:R-:W-:-:S13]  /*1b90*/  ISETP.GT.U32.AND P0, PT, R17, 0x1, PT ;  /* 0x000000011100780c */ /* 0x000fda0003f04070 */
[----:B------:R-:W-:Y:S05]  /*1ba0*/  @P0 BRA `(.L_x_24) ;  /* 0x0000000000780947 */ /* 0x000fea0003800000 */
[----:B------:R-:W-:Y:S01]  /*1bb0*/  LOP3.LUT R19, R11, 0x7fffff, RZ, 0xc0, !PT ;  /* 0x007fffff0b137812 */ /* 0x000fe200078ec0ff */
[----:B------:R-:W-:Y:S01]  /*1bc0*/  HFMA2 R24, -RZ, RZ, 0, 1.78813934326171875e-07 ;  /* 0x00000003ff187431 */ /* 0x000fe200000001ff */
[----:B------:R-:W-:Y:S02]  /*1bd0*/  IADD3 R13, PT, PT, R13, -0xfc, RZ ;  /* 0xffffff040d0d7810 */ /* 0x000fe40007ffe0ff */
[----:B------:R-:W-:-:S04]  /*1be0*/  LOP3.LUT R19, R19, 0x3f800000, RZ, 0xfc, !PT ;  /* 0x3f80000013137812 */ /* 0x000fc800078efcff */
[----:B------:R-:W0:Y:S01]  /*1bf0*/  MUFU.RCP R20, R19 ;  /* 0x0000001300147308 */ /* 0x000e220000001000 */
[----:B------:R-:W-:Y:S01]  /*1c00*/  SHF.L.U32 R23, R24, R17, RZ ;  /* 0x0000001118177219 */ /* 0x000fe200000006ff */
[----:B0-----:R-:W-:-:S04]  /*1c10*/  FFMA R21, R19, R20, -1 ;  /* 0xbf80000013157423 */ /* 0x001fc80000000014 */
[----:B------:R-:W-:-:S04]  /*1c20*/  FADD.FTZ R21, -R21, -RZ ;  /* 0x800000ff15157221 */ /* 0x000fc80000010100 */
[CCC-:B------:R-:W-:Y:S01]  /*1c30*/  FFMA.RM R22, R20.reuse, R21.reuse, R20.reuse ;  /* 0x0000001514167223 */ /* 0x1c0fe20000004014 */
[----:B------:R-:W-:-:S04]  /*1c40*/  FFMA.RP R21, R20, R21, R20 ;  /* 0x0000001514157223 */ /* 0x000fc80000008014 */
[C---:B------:R-:W-:Y:S02]  /*1c50*/  LOP3.LUT R20, R22.reuse, 0x7fffff, RZ, 0xc0, !PT ;  /* 0x007fffff16147812 */ /* 0x040fe400078ec0ff */
[----:B------:R-:W-:Y:S02]  /*1c60*/  FSETP.NEU.FTZ.AND P0, PT, R22, R21, PT ;  /* 0x000000151600720b */ /* 0x000fe40003f1d000 */
[----:B------:R-:W-:Y:S02]  /*1c70*/  LOP3.LUT R20, R20, 0x800000, RZ, 0xfc, !PT ;  /* 0x0080000014147812 */ /* 0x000fe400078efcff */
[----:B------:R-:W-:Y:S02]  /*1c80*/  SEL R21, RZ, 0xffffffff, !P0 ;  /* 0xffffffffff157807 */ /* 0x000fe40004000000 */
[----:B------:R-:W-:Y:S02]  /*1c90*/  LOP3.LUT R22, R23, R20, RZ, 0xc0, !PT ;  /* 0x0000001417167212 */ /* 0x000fe400078ec0ff */
[----:B------:R-:W-:-:S02]  /*1ca0*/  IADD3 R21, PT, PT, -R21, RZ, RZ ;  /* 0x000000ff15157210 */ /* 0x000fc40007ffe1ff */
[-C--:B------:R-:W-:Y:S02]  /*1cb0*/  SHF.R.U32.HI R22, RZ, R17.reuse, R22 ;  /* 0x00000011ff167219 */ /* 0x080fe40000011616 */
[--C-:B------:R-:W-:Y:S02]  /*1cc0*/  LOP3.LUT P1, RZ, R21, R17, R20.reuse, 0xf8, !PT ;  /* 0x0000001115ff7212 */ /* 0x100fe4000782f814 */
[C---:B------:R-:W-:Y:S02]  /*1cd0*/  LOP3.LUT P0, RZ, R22.reuse, 0x1, RZ, 0xc0, !PT ;  /* 0x0000000116ff7812 */ /* 0x040fe4000780c0ff */
[----:B------:R-:W-:Y:S02]  /*1ce0*/  LOP3.LUT P2, RZ, R22, 0x2, RZ, 0xc0, !PT ;  /* 0x0000000216ff7812 */ /* 0x000fe4000784c0ff */
[----:B------:R-:W-:Y:S02]  /*1cf0*/  SHF.R.U32.HI R20, RZ, R13, R20 ;  /* 0x0000000dff147219 */ /* 0x000fe40000011614 */
[----:B------:R-:W-:-:S02]  /*1d00*/  PLOP3.LUT P0, PT, P0, P1, P2, 0xe0, 0x0 ;  /* 0x000000000000781c */ /* 0x000fc40000703c20 */
[----:B------:R-:W-:Y:S02]  /*1d10*/  LOP3.LUT P1, RZ, R11, 0x7fffff, RZ, 0xc0, !PT ;  /* 0x007fffff0bff7812 */ /* 0x000fe4000782c0ff */
[----:B------:R-:W-:-:S04]  /*1d20*/  SEL R17, RZ, 0x1, !P0 ;  /* 0x00000001ff117807 */ /* 0x000fc80004000000 */
[----:B------:R-:W-:-:S04]  /*1d30*/  IADD3 R17, PT, PT, -R17, RZ, RZ ;  /* 0x000000ff11117210 */ /* 0x000fc80007ffe1ff */
[----:B------:R-:W-:-:S13]  /*1d40*/  ISETP.GE.AND P0, PT, R17, RZ, PT ;  /* 0x000000ff1100720c */ /* 0x000fda0003f06270 */
[----:B------:R-:W-:-:S04]  /*1d50*/  @!P0 IADD3 R20, PT, PT, R20, 0x1, RZ ;  /* 0x0000000114148810 */ /* 0x000fc80007ffe0ff */
[----:B------:R-:W-:-:S04]  /*1d60*/  @!P1 SHF.L.U32 R20, R20, 0x1, RZ ;  /* 0x0000000114149819 */ /* 0x000fc800000006ff */
[----:B------:R-:W-:Y:S01]  /*1d70*/  LOP3.LUT R13, R20, 0x80000000, R11, 0xf8, !PT ;  /* 0x80000000140d7812 */ /* 0x000fe200078ef80b */
[----:B------:R-:W-:Y:S06]  /*1d80*/  BRA `(.L_x_23) ;  /* 0x0000000000047947 */ /* 0x000fec0003800000 */
.L_x_24:
[----:B------:R0:W1:Y:S02]  /*1d90*/  MUFU.RCP R13, R11 ;  /* 0x0000000b000d7308 */ /* 0x0000640000001000 */
.L_x_23:
[----:B0123--:R-:W-:Y:S02]  /*1da0*/  MOV R11, R13 ;  /* 0x0000000d000b7202 */ /* 0x00ffe40000000f00 */
[----:B------:R-:W-:-:S04]  /*1db0*/  MOV R13, 0x0 ;  /* 0x00000000000d7802 */ /* 0x000fc80000000f00 */
[----:B------:R-:W-:Y:S05]  /*1dc0*/  RET.REL.NODEC R12 `(_Z7kernel2PfS_S_S_fiiii) ;  /* 0xffffffe00c8c7950 */ /* 0x000fea0003c3ffff */
.L_x_25:
[----:B------:R-:W-:-:S00]  /*1dd0*/  BRA `(.L_x_25) ;  /* 0xfffffffc00fc7947 */ /* 0x000fc0000383ffff */
[----:B------:R-:W-:-:S00]  /*1de0*/  NOP ;  /* 0x0000000000007918 */ /* 0x000fc00000000000 */
        /* <DEDUP_REMOVED lines=9> */
.L_x_26:


//--------------------- .nv.shared.reserved.0     --------------------------
	.section	.nv.shared.reserved.0,"aw",@nobits
	.weak		__nv_reservedSMEM_offset_0_alias
	.size		__nv_reservedSMEM_offset_0_alias, 0, 64
	.other		__nv_reservedSMEM_offset_0_alias,@"STO_CUDA_RESERVED_SHARED STV_DEFAULT"
__nv_reservedSMEM_offset_0_alias:
	.zero		0
	.zero		64


//--------------------- .nv.constant0._Z7kernel2PfS_S_S_fiiii --------------------------
	.section	.nv.constant0._Z7kernel2PfS_S_S_fiiii,"a",@progbits
	.sectionflags	@""
	.align	4
.nv.constant0._Z7kernel2PfS_S_S_fiiii:
	.zero		948


//--------------------- SYMBOLS --------------------------

	.type		.nv.reservedSmem.offset0,@object
	.size		.nv.reservedSmem.offset0,0x4
